//
// Generated by NVIDIA NVVM Compiler
//
// Compiler Build ID: CL-36424714
// Cuda compilation tools, release 13.0, V13.0.88
// Based on NVVM 20.0.0
//

.version 9.0
.target sm_100
.address_size 64

	// .globl	_Z25rgb_to_yuv420_y_c3_kernelPKhiPhiii

.visible .entry _Z25rgb_to_yuv420_y_c3_kernelPKhiPhiii(
	.param .u64 .ptr .align 1 _Z25rgb_to_yuv420_y_c3_kernelPKhiPhiii_param_0,
	.param .u32 _Z25rgb_to_yuv420_y_c3_kernelPKhiPhiii_param_1,
	.param .u64 .ptr .align 1 _Z25rgb_to_yuv420_y_c3_kernelPKhiPhiii_param_2,
	.param .u32 _Z25rgb_to_yuv420_y_c3_kernelPKhiPhiii_param_3,
	.param .u32 _Z25rgb_to_yuv420_y_c3_kernelPKhiPhiii_param_4,
	.param .u32 _Z25rgb_to_yuv420_y_c3_kernelPKhiPhiii_param_5
)
{
	.reg .pred 	%p<4>;
	.reg .b16 	%rs<7>;
	.reg .b32 	%r<21>;
	.reg .b32 	%f<7>;
	.reg .b64 	%rd<13>;

	ld.param.u64 	%rd1, [_Z25rgb_to_yuv420_y_c3_kernelPKhiPhiii_param_0];
	ld.param.u32 	%r3, [_Z25rgb_to_yuv420_y_c3_kernelPKhiPhiii_param_1];
	ld.param.u64 	%rd2, [_Z25rgb_to_yuv420_y_c3_kernelPKhiPhiii_param_2];
	ld.param.u32 	%r4, [_Z25rgb_to_yuv420_y_c3_kernelPKhiPhiii_param_3];
	ld.param.u32 	%r5, [_Z25rgb_to_yuv420_y_c3_kernelPKhiPhiii_param_4];
	ld.param.u32 	%r6, [_Z25rgb_to_yuv420_y_c3_kernelPKhiPhiii_param_5];
	mov.u32 	%r8, %ctaid.x;
	mov.u32 	%r9, %ntid.x;
	mov.u32 	%r10, %tid.x;
	mad.lo.s32 	%r1, %r8, %r9, %r10;
	mov.u32 	%r11, %ctaid.y;
	mov.u32 	%r12, %ntid.y;
	mov.u32 	%r13, %tid.y;
	mad.lo.s32 	%r14, %r11, %r12, %r13;
	setp.ge.s32 	%p1, %r1, %r5;
	setp.ge.s32 	%p2, %r14, %r6;
	or.pred  	%p3, %p1, %p2;
	@%p3 bra 	$L__BB0_2;
	cvta.to.global.u64 	%rd3, %rd1;
	cvta.to.global.u64 	%rd4, %rd2;
	mul.lo.s32 	%r15, %r3, %r14;
	cvt.s64.s32 	%rd5, %r15;
	mul.lo.s32 	%r16, %r1, 3;
	cvt.s64.s32 	%rd6, %r16;
	add.s64 	%rd7, %rd5, %rd6;
	add.s64 	%rd8, %rd3, %rd7;
	ld.global.nc.u8 	%rs1, [%rd8];
	cvt.u16.u8 	%rs2, %rs1;
	ld.global.nc.u8 	%rs3, [%rd8+1];
	cvt.u16.u8 	%rs4, %rs3;
	ld.global.nc.u8 	%rs5, [%rd8+2];
	cvt.u16.u8 	%rs6, %rs5;
	cvt.rn.f32.u16 	%f1, %rs2;
	cvt.rn.f32.u16 	%f2, %rs4;
	cvt.rn.f32.u16 	%f3, %rs6;
	mul.f32 	%f4, %f2, 0f3F1645A2;
	fma.rn.f32 	%f5, %f1, 0f3E991687, %f4;
	fma.rn.f32 	%f6, %f3, 0f3DE978D5, %f5;
	cvt.rzi.s32.f32 	%r17, %f6;
	min.s32 	%r18, %r17, 255;
	max.s32 	%r19, %r18, 0;
	mul.lo.s32 	%r20, %r4, %r14;
	cvt.s64.s32 	%rd9, %r20;
	cvt.s64.s32 	%rd10, %r1;
	add.s64 	%rd11, %rd9, %rd10;
	add.s64 	%rd12, %rd4, %rd11;
	st.global.u8 	[%rd12], %r19;
$L__BB0_2:
	ret;

}
	// .globl	_Z26rgb_to_yuv420_uv_c3_kernelPKhiPhiS1_iii
.visible .entry _Z26rgb_to_yuv420_uv_c3_kernelPKhiPhiS1_iii(
	.param .u64 .ptr .align 1 _Z26rgb_to_yuv420_uv_c3_kernelPKhiPhiS1_iii_param_0,
	.param .u32 _Z26rgb_to_yuv420_uv_c3_kernelPKhiPhiS1_iii_param_1,
	.param .u64 .ptr .align 1 _Z26rgb_to_yuv420_uv_c3_kernelPKhiPhiS1_iii_param_2,
	.param .u32 _Z26rgb_to_yuv420_uv_c3_kernelPKhiPhiS1_iii_param_3,
	.param .u64 .ptr .align 1 _Z26rgb_to_yuv420_uv_c3_kernelPKhiPhiS1_iii_param_4,
	.param .u32 _Z26rgb_to_yuv420_uv_c3_kernelPKhiPhiS1_iii_param_5,
	.param .u32 _Z26rgb_to_yuv420_uv_c3_kernelPKhiPhiS1_iii_param_6,
	.param .u32 _Z26rgb_to_yuv420_uv_c3_kernelPKhiPhiS1_iii_param_7
)
{
	.reg .pred 	%p<4>;
	.reg .b16 	%rs<25>;
	.reg .b32 	%r<55>;
	.reg .b32 	%f<41>;
	.reg .b64 	%rd<20>;

	ld.param.u64 	%rd1, [_Z26rgb_to_yuv420_uv_c3_kernelPKhiPhiS1_iii_param_0];
	ld.param.u32 	%r3, [_Z26rgb_to_yuv420_uv_c3_kernelPKhiPhiS1_iii_param_1];
	ld.param.u64 	%rd2, [_Z26rgb_to_yuv420_uv_c3_kernelPKhiPhiS1_iii_param_2];
	ld.param.u32 	%r4, [_Z26rgb_to_yuv420_uv_c3_kernelPKhiPhiS1_iii_param_3];
	ld.param.u64 	%rd3, [_Z26rgb_to_yuv420_uv_c3_kernelPKhiPhiS1_iii_param_4];
	ld.param.u32 	%r5, [_Z26rgb_to_yuv420_uv_c3_kernelPKhiPhiS1_iii_param_5];
	ld.param.u32 	%r6, [_Z26rgb_to_yuv420_uv_c3_kernelPKhiPhiS1_iii_param_6];
	ld.param.u32 	%r7, [_Z26rgb_to_yuv420_uv_c3_kernelPKhiPhiS1_iii_param_7];
	mov.u32 	%r8, %ctaid.x;
	mov.u32 	%r9, %ntid.x;
	mov.u32 	%r10, %tid.x;
	mad.lo.s32 	%r1, %r8, %r9, %r10;
	mov.u32 	%r11, %ctaid.y;
	mov.u32 	%r12, %ntid.y;
	mov.u32 	%r13, %tid.y;
	mad.lo.s32 	%r14, %r11, %r12, %r13;
	shr.s32 	%r15, %r6, 1;
	shr.s32 	%r16, %r7, 1;
	setp.ge.s32 	%p1, %r1, %r15;
	setp.ge.s32 	%p2, %r14, %r16;
	or.pred  	%p3, %p1, %p2;
	@%p3 bra 	$L__BB1_2;
	cvta.to.global.u64 	%rd4, %rd2;
	cvta.to.global.u64 	%rd5, %rd3;
	cvta.to.global.u64 	%rd6, %rd1;
	mul.lo.s32 	%r18, %r1, 6;
	cvt.s64.s32 	%rd7, %r18;
	mul.lo.s32 	%r19, %r14, %r3;
	shl.b32 	%r20, %r19, 1;
	cvt.s64.s32 	%rd8, %r20;
	add.s64 	%rd9, %rd6, %rd8;
	add.s64 	%rd10, %rd9, %rd7;
	ld.global.nc.u8 	%rs1, [%rd10];
	cvt.u16.u8 	%rs2, %rs1;
	ld.global.nc.u8 	%rs3, [%rd10+1];
	cvt.u16.u8 	%rs4, %rs3;
	ld.global.nc.u8 	%rs5, [%rd10+2];
	cvt.u16.u8 	%rs6, %rs5;
	cvt.rn.f32.u16 	%f1, %rs2;
	cvt.rn.f32.u16 	%f2, %rs4;
	cvt.rn.f32.u16 	%f3, %rs6;
	mul.f32 	%f4, %f2, 0f3F1645A2;
	fma.rn.f32 	%f5, %f1, 0f3E991687, %f4;
	fma.rn.f32 	%f6, %f3, 0f3DE978D5, %f5;
	sub.f32 	%f7, %f3, %f6;
	fma.rn.f32 	%f8, %f7, 0f3EFBE76D, 0f43000000;
	sub.f32 	%f9, %f1, %f6;
	fma.rn.f32 	%f10, %f9, 0f3F608312, 0f43000000;
	cvt.rzi.s32.f32 	%r21, %f8;
	cvt.rzi.s32.f32 	%r22, %f10;
	min.s32 	%r23, %r21, 255;
	max.s32 	%r24, %r23, 0;
	min.s32 	%r25, %r22, 255;
	max.s32 	%r26, %r25, 0;
	ld.global.nc.u8 	%rs7, [%rd10+3];
	cvt.u16.u8 	%rs8, %rs7;
	ld.global.nc.u8 	%rs9, [%rd10+4];
	cvt.u16.u8 	%rs10, %rs9;
	ld.global.nc.u8 	%rs11, [%rd10+5];
	cvt.u16.u8 	%rs12, %rs11;
	cvt.rn.f32.u16 	%f11, %rs8;
	cvt.rn.f32.u16 	%f12, %rs10;
	cvt.rn.f32.u16 	%f13, %rs12;
	mul.f32 	%f14, %f12, 0f3F1645A2;
	fma.rn.f32 	%f15, %f11, 0f3E991687, %f14;
	fma.rn.f32 	%f16, %f13, 0f3DE978D5, %f15;
	sub.f32 	%f17, %f13, %f16;
	fma.rn.f32 	%f18, %f17, 0f3EFBE76D, 0f43000000;
	sub.f32 	%f19, %f11, %f16;
	fma.rn.f32 	%f20, %f19, 0f3F608312, 0f43000000;
	cvt.rzi.s32.f32 	%r27, %f18;
	cvt.rzi.s32.f32 	%r28, %f20;
	min.s32 	%r29, %r27, 255;
	max.s32 	%r30, %r29, 0;
	min.s32 	%r31, %r28, 255;
	max.s32 	%r32, %r31, 0;
	add.s32 	%r33, %r30, %r24;
	add.s32 	%r34, %r32, %r26;
	cvt.s64.s32 	%rd11, %r3;
	add.s64 	%rd12, %rd10, %rd11;
	ld.global.nc.u8 	%rs13, [%rd12];
	cvt.u16.u8 	%rs14, %rs13;
	ld.global.nc.u8 	%rs15, [%rd12+1];
	cvt.u16.u8 	%rs16, %rs15;
	ld.global.nc.u8 	%rs17, [%rd12+2];
	cvt.u16.u8 	%rs18, %rs17;
	cvt.rn.f32.u16 	%f21, %rs14;
	cvt.rn.f32.u16 	%f22, %rs16;
	cvt.rn.f32.u16 	%f23, %rs18;
	mul.f32 	%f24, %f22, 0f3F1645A2;
	fma.rn.f32 	%f25, %f21, 0f3E991687, %f24;
	fma.rn.f32 	%f26, %f23, 0f3DE978D5, %f25;
	sub.f32 	%f27, %f23, %f26;
	fma.rn.f32 	%f28, %f27, 0f3EFBE76D, 0f43000000;
	sub.f32 	%f29, %f21, %f26;
	fma.rn.f32 	%f30, %f29, 0f3F608312, 0f43000000;
	cvt.rzi.s32.f32 	%r35, %f28;
	cvt.rzi.s32.f32 	%r36, %f30;
	min.s32 	%r37, %r35, 255;
	max.s32 	%r38, %r37, 0;
	min.s32 	%r39, %r36, 255;
	max.s32 	%r40, %r39, 0;
	add.s32 	%r41, %r38, %r33;
	add.s32 	%r42, %r40, %r34;
	ld.global.nc.u8 	%rs19, [%rd12+3];
	cvt.u16.u8 	%rs20, %rs19;
	ld.global.nc.u8 	%rs21, [%rd12+4];
	cvt.u16.u8 	%rs22, %rs21;
	ld.global.nc.u8 	%rs23, [%rd12+5];
	cvt.u16.u8 	%rs24, %rs23;
	cvt.rn.f32.u16 	%f31, %rs20;
	cvt.rn.f32.u16 	%f32, %rs22;
	cvt.rn.f32.u16 	%f33, %rs24;
	mul.f32 	%f34, %f32, 0f3F1645A2;
	fma.rn.f32 	%f35, %f31, 0f3E991687, %f34;
	fma.rn.f32 	%f36, %f33, 0f3DE978D5, %f35;
	sub.f32 	%f37, %f33, %f36;
	fma.rn.f32 	%f38, %f37, 0f3EFBE76D, 0f43000000;
	sub.f32 	%f39, %f31, %f36;
	fma.rn.f32 	%f40, %f39, 0f3F608312, 0f43000000;
	cvt.rzi.s32.f32 	%r43, %f38;
	cvt.rzi.s32.f32 	%r44, %f40;
	min.s32 	%r45, %r43, 255;
	max.s32 	%r46, %r45, 0;
	min.s32 	%r47, %r44, 255;
	max.s32 	%r48, %r47, 0;
	add.s32 	%r49, %r46, %r41;
	add.s32 	%r50, %r48, %r42;
	mul.lo.s32 	%r51, %r4, %r14;
	cvt.s64.s32 	%rd13, %r51;
	mul.lo.s32 	%r52, %r5, %r14;
	cvt.s64.s32 	%rd14, %r52;
	shr.u32 	%r53, %r49, 2;
	cvt.s64.s32 	%rd15, %r1;
	add.s64 	%rd16, %rd13, %rd15;
	add.s64 	%rd17, %rd4, %rd16;
	st.global.u8 	[%rd17], %r53;
	shr.u32 	%r54, %r50, 2;
	add.s64 	%rd18, %rd14, %rd15;
	add.s64 	%rd19, %rd5, %rd18;
	st.global.u8 	[%rd19], %r54;
$L__BB1_2:
	ret;

}
	// .globl	_Z25rgb_to_yuv420_y_p3_kernelPKhS0_S0_iPhiii
.visible .entry _Z25rgb_to_yuv420_y_p3_kernelPKhS0_S0_iPhiii(
	.param .u64 .ptr .align 1 _Z25rgb_to_yuv420_y_p3_kernelPKhS0_S0_iPhiii_param_0,
	.param .u64 .ptr .align 1 _Z25rgb_to_yuv420_y_p3_kernelPKhS0_S0_iPhiii_param_1,
	.param .u64 .ptr .align 1 _Z25rgb_to_yuv420_y_p3_kernelPKhS0_S0_iPhiii_param_2,
	.param .u32 _Z25rgb_to_yuv420_y_p3_kernelPKhS0_S0_iPhiii_param_3,
	.param .u64 .ptr .align 1 _Z25rgb_to_yuv420_y_p3_kernelPKhS0_S0_iPhiii_param_4,
	.param .u32 _Z25rgb_to_yuv420_y_p3_kernelPKhS0_S0_iPhiii_param_5,
	.param .u32 _Z25rgb_to_yuv420_y_p3_kernelPKhS0_S0_iPhiii_param_6,
	.param .u32 _Z25rgb_to_yuv420_y_p3_kernelPKhS0_S0_iPhiii_param_7
)
{
	.reg .pred 	%p<4>;
	.reg .b16 	%rs<7>;
	.reg .b32 	%r<20>;
	.reg .b32 	%f<7>;
	.reg .b64 	%rd<18>;

	ld.param.u64 	%rd1, [_Z25rgb_to_yuv420_y_p3_kernelPKhS0_S0_iPhiii_param_0];
	ld.param.u64 	%rd2, [_Z25rgb_to_yuv420_y_p3_kernelPKhS0_S0_iPhiii_param_1];
	ld.param.u64 	%rd3, [_Z25rgb_to_yuv420_y_p3_kernelPKhS0_S0_iPhiii_param_2];
	ld.param.u32 	%r3, [_Z25rgb_to_yuv420_y_p3_kernelPKhS0_S0_iPhiii_param_3];
	ld.param.u64 	%rd4, [_Z25rgb_to_yuv420_y_p3_kernelPKhS0_S0_iPhiii_param_4];
	ld.param.u32 	%r4, [_Z25rgb_to_yuv420_y_p3_kernelPKhS0_S0_iPhiii_param_5];
	ld.param.u32 	%r5, [_Z25rgb_to_yuv420_y_p3_kernelPKhS0_S0_iPhiii_param_6];
	ld.param.u32 	%r6, [_Z25rgb_to_yuv420_y_p3_kernelPKhS0_S0_iPhiii_param_7];
	mov.u32 	%r8, %ctaid.x;
	mov.u32 	%r9, %ntid.x;
	mov.u32 	%r10, %tid.x;
	mad.lo.s32 	%r1, %r8, %r9, %r10;
	mov.u32 	%r11, %ctaid.y;
	mov.u32 	%r12, %ntid.y;
	mov.u32 	%r13, %tid.y;
	mad.lo.s32 	%r14, %r11, %r12, %r13;
	setp.ge.s32 	%p1, %r1, %r5;
	setp.ge.s32 	%p2, %r14, %r6;
	or.pred  	%p3, %p1, %p2;
	@%p3 bra 	$L__BB2_2;
	cvta.to.global.u64 	%rd5, %rd1;
	cvta.to.global.u64 	%rd6, %rd2;
	cvta.to.global.u64 	%rd7, %rd3;
	cvta.to.global.u64 	%rd8, %rd4;
	mul.lo.s32 	%r15, %r3, %r14;
	cvt.s64.s32 	%rd9, %r15;
	cvt.s64.s32 	%rd10, %r1;
	add.s64 	%rd11, %rd9, %rd10;
	add.s64 	%rd12, %rd5, %rd11;
	ld.global.nc.u8 	%rs1, [%rd12];
	cvt.u16.u8 	%rs2, %rs1;
	add.s64 	%rd13, %rd6, %rd11;
	ld.global.nc.u8 	%rs3, [%rd13];
	cvt.u16.u8 	%rs4, %rs3;
	add.s64 	%rd14, %rd7, %rd11;
	ld.global.nc.u8 	%rs5, [%rd14];
	cvt.u16.u8 	%rs6, %rs5;
	cvt.rn.f32.u16 	%f1, %rs2;
	cvt.rn.f32.u16 	%f2, %rs4;
	cvt.rn.f32.u16 	%f3, %rs6;
	mul.f32 	%f4, %f2, 0f3F1645A2;
	fma.rn.f32 	%f5, %f1, 0f3E991687, %f4;
	fma.rn.f32 	%f6, %f3, 0f3DE978D5, %f5;
	cvt.rzi.s32.f32 	%r16, %f6;
	min.s32 	%r17, %r16, 255;
	max.s32 	%r18, %r17, 0;
	mul.lo.s32 	%r19, %r4, %r14;
	cvt.s64.s32 	%rd15, %r19;
	add.s64 	%rd16, %rd15, %rd10;
	add.s64 	%rd17, %rd8, %rd16;
	st.global.u8 	[%rd17], %r18;
$L__BB2_2:
	ret;

}
	// .globl	_Z26rgb_to_yuv420_uv_p3_kernelPKhS0_S0_iPhiS1_iii
.visible .entry _Z26rgb_to_yuv420_uv_p3_kernelPKhS0_S0_iPhiS1_iii(
	.param .u64 .ptr .align 1 _Z26rgb_to_yuv420_uv_p3_kernelPKhS0_S0_iPhiS1_iii_param_0,
	.param .u64 .ptr .align 1 _Z26rgb_to_yuv420_uv_p3_kernelPKhS0_S0_iPhiS1_iii_param_1,
	.param .u64 .ptr .align 1 _Z26rgb_to_yuv420_uv_p3_kernelPKhS0_S0_iPhiS1_iii_param_2,
	.param .u32 _Z26rgb_to_yuv420_uv_p3_kernelPKhS0_S0_iPhiS1_iii_param_3,
	.param .u64 .ptr .align 1 _Z26rgb_to_yuv420_uv_p3_kernelPKhS0_S0_iPhiS1_iii_param_4,
	.param .u32 _Z26rgb_to_yuv420_uv_p3_kernelPKhS0_S0_iPhiS1_iii_param_5,
	.param .u64 .ptr .align 1 _Z26rgb_to_yuv420_uv_p3_kernelPKhS0_S0_iPhiS1_iii_param_6,
	.param .u32 _Z26rgb_to_yuv420_uv_p3_kernelPKhS0_S0_iPhiS1_iii_param_7,
	.param .u32 _Z26rgb_to_yuv420_uv_p3_kernelPKhS0_S0_iPhiS1_iii_param_8,
	.param .u32 _Z26rgb_to_yuv420_uv_p3_kernelPKhS0_S0_iPhiS1_iii_param_9
)
{
	.reg .pred 	%p<4>;
	.reg .b16 	%rs<25>;
	.reg .b32 	%r<56>;
	.reg .b32 	%f<41>;
	.reg .b64 	%rd<33>;

	ld.param.u32 	%r3, [_Z26rgb_to_yuv420_uv_p3_kernelPKhS0_S0_iPhiS1_iii_param_3];
	ld.param.u64 	%rd4, [_Z26rgb_to_yuv420_uv_p3_kernelPKhS0_S0_iPhiS1_iii_param_4];
	ld.param.u32 	%r4, [_Z26rgb_to_yuv420_uv_p3_kernelPKhS0_S0_iPhiS1_iii_param_5];
	ld.param.u32 	%r5, [_Z26rgb_to_yuv420_uv_p3_kernelPKhS0_S0_iPhiS1_iii_param_7];
	ld.param.u32 	%r6, [_Z26rgb_to_yuv420_uv_p3_kernelPKhS0_S0_iPhiS1_iii_param_8];
	ld.param.u32 	%r7, [_Z26rgb_to_yuv420_uv_p3_kernelPKhS0_S0_iPhiS1_iii_param_9];
	mov.u32 	%r8, %ctaid.x;
	mov.u32 	%r9, %ntid.x;
	mov.u32 	%r10, %tid.x;
	mad.lo.s32 	%r1, %r8, %r9, %r10;
	mov.u32 	%r11, %ctaid.y;
	mov.u32 	%r12, %ntid.y;
	mov.u32 	%r13, %tid.y;
	mad.lo.s32 	%r14, %r11, %r12, %r13;
	shr.s32 	%r15, %r6, 1;
	shr.s32 	%r16, %r7, 1;
	setp.ge.s32 	%p1, %r1, %r15;
	setp.ge.s32 	%p2, %r14, %r16;
	or.pred  	%p3, %p1, %p2;
	@%p3 bra 	$L__BB3_2;
	ld.param.u64 	%rd32, [_Z26rgb_to_yuv420_uv_p3_kernelPKhS0_S0_iPhiS1_iii_param_6];
	ld.param.u64 	%rd31, [_Z26rgb_to_yuv420_uv_p3_kernelPKhS0_S0_iPhiS1_iii_param_2];
	ld.param.u64 	%rd30, [_Z26rgb_to_yuv420_uv_p3_kernelPKhS0_S0_iPhiS1_iii_param_1];
	ld.param.u64 	%rd29, [_Z26rgb_to_yuv420_uv_p3_kernelPKhS0_S0_iPhiS1_iii_param_0];
	cvta.to.global.u64 	%rd6, %rd4;
	cvta.to.global.u64 	%rd7, %rd32;
	cvta.to.global.u64 	%rd8, %rd29;
	cvta.to.global.u64 	%rd9, %rd30;
	cvta.to.global.u64 	%rd10, %rd31;
	shl.b32 	%r18, %r1, 1;
	cvt.s64.s32 	%rd11, %r18;
	mul.lo.s32 	%r19, %r14, %r3;
	shl.b32 	%r20, %r19, 1;
	cvt.s64.s32 	%rd12, %r20;
	add.s64 	%rd13, %rd11, %rd12;
	add.s64 	%rd14, %rd8, %rd13;
	ld.global.nc.u8 	%rs1, [%rd14];
	cvt.u16.u8 	%rs2, %rs1;
	add.s64 	%rd15, %rd9, %rd13;
	ld.global.nc.u8 	%rs3, [%rd15];
	cvt.u16.u8 	%rs4, %rs3;
	add.s64 	%rd16, %rd10, %rd13;
	ld.global.nc.u8 	%rs5, [%rd16];
	cvt.u16.u8 	%rs6, %rs5;
	cvt.rn.f32.u16 	%f1, %rs2;
	cvt.rn.f32.u16 	%f2, %rs4;
	cvt.rn.f32.u16 	%f3, %rs6;
	mul.f32 	%f4, %f2, 0f3F1645A2;
	fma.rn.f32 	%f5, %f1, 0f3E991687, %f4;
	fma.rn.f32 	%f6, %f3, 0f3DE978D5, %f5;
	sub.f32 	%f7, %f3, %f6;
	fma.rn.f32 	%f8, %f7, 0f3EFBE76D, 0f43000000;
	sub.f32 	%f9, %f1, %f6;
	fma.rn.f32 	%f10, %f9, 0f3F608312, 0f43000000;
	cvt.rzi.s32.f32 	%r21, %f8;
	cvt.rzi.s32.f32 	%r22, %f10;
	min.s32 	%r23, %r21, 255;
	max.s32 	%r24, %r23, 0;
	min.s32 	%r25, %r22, 255;
	max.s32 	%r26, %r25, 0;
	ld.global.nc.u8 	%rs7, [%rd14+1];
	cvt.u16.u8 	%rs8, %rs7;
	ld.global.nc.u8 	%rs9, [%rd15+1];
	cvt.u16.u8 	%rs10, %rs9;
	ld.global.nc.u8 	%rs11, [%rd16+1];
	cvt.u16.u8 	%rs12, %rs11;
	cvt.rn.f32.u16 	%f11, %rs8;
	cvt.rn.f32.u16 	%f12, %rs10;
	cvt.rn.f32.u16 	%f13, %rs12;
	mul.f32 	%f14, %f12, 0f3F1645A2;
	fma.rn.f32 	%f15, %f11, 0f3E991687, %f14;
	fma.rn.f32 	%f16, %f13, 0f3DE978D5, %f15;
	sub.f32 	%f17, %f13, %f16;
	fma.rn.f32 	%f18, %f17, 0f3EFBE76D, 0f43000000;
	sub.f32 	%f19, %f11, %f16;
	fma.rn.f32 	%f20, %f19, 0f3F608312, 0f43000000;
	cvt.rzi.s32.f32 	%r27, %f18;
	cvt.rzi.s32.f32 	%r28, %f20;
	min.s32 	%r29, %r27, 255;
	max.s32 	%r30, %r29, 0;
	min.s32 	%r31, %r28, 255;
	max.s32 	%r32, %r31, 0;
	add.s32 	%r33, %r30, %r24;
	add.s32 	%r34, %r32, %r26;
	add.s32 	%r35, %r20, %r3;
	cvt.s64.s32 	%rd17, %r35;
	add.s64 	%rd18, %rd11, %rd17;
	add.s64 	%rd19, %rd8, %rd18;
	ld.global.nc.u8 	%rs13, [%rd19];
	cvt.u16.u8 	%rs14, %rs13;
	add.s64 	%rd20, %rd9, %rd18;
	ld.global.nc.u8 	%rs15, [%rd20];
	cvt.u16.u8 	%rs16, %rs15;
	add.s64 	%rd21, %rd10, %rd18;
	ld.global.nc.u8 	%rs17, [%rd21];
	cvt.u16.u8 	%rs18, %rs17;
	cvt.rn.f32.u16 	%f21, %rs14;
	cvt.rn.f32.u16 	%f22, %rs16;
	cvt.rn.f32.u16 	%f23, %rs18;
	mul.f32 	%f24, %f22, 0f3F1645A2;
	fma.rn.f32 	%f25, %f21, 0f3E991687, %f24;
	fma.rn.f32 	%f26, %f23, 0f3DE978D5, %f25;
	sub.f32 	%f27, %f23, %f26;
	fma.rn.f32 	%f28, %f27, 0f3EFBE76D, 0f43000000;
	sub.f32 	%f29, %f21, %f26;
	fma.rn.f32 	%f30, %f29, 0f3F608312, 0f43000000;
	cvt.rzi.s32.f32 	%r36, %f28;
	cvt.rzi.s32.f32 	%r37, %f30;
	min.s32 	%r38, %r36, 255;
	max.s32 	%r39, %r38, 0;
	min.s32 	%r40, %r37, 255;
	max.s32 	%r41, %r40, 0;
	add.s32 	%r42, %r39, %r33;
	add.s32 	%r43, %r41, %r34;
	ld.global.nc.u8 	%rs19, [%rd19+1];
	cvt.u16.u8 	%rs20, %rs19;
	ld.global.nc.u8 	%rs21, [%rd20+1];
	cvt.u16.u8 	%rs22, %rs21;
	ld.global.nc.u8 	%rs23, [%rd21+1];
	cvt.u16.u8 	%rs24, %rs23;
	cvt.rn.f32.u16 	%f31, %rs20;
	cvt.rn.f32.u16 	%f32, %rs22;
	cvt.rn.f32.u16 	%f33, %rs24;
	mul.f32 	%f34, %f32, 0f3F1645A2;
	fma.rn.f32 	%f35, %f31, 0f3E991687, %f34;
	fma.rn.f32 	%f36, %f33, 0f3DE978D5, %f35;
	sub.f32 	%f37, %f33, %f36;
	fma.rn.f32 	%f38, %f37, 0f3EFBE76D, 0f43000000;
	sub.f32 	%f39, %f31, %f36;
	fma.rn.f32 	%f40, %f39, 0f3F608312, 0f43000000;
	cvt.rzi.s32.f32 	%r44, %f38;
	cvt.rzi.s32.f32 	%r45, %f40;
	min.s32 	%r46, %r44, 255;
	max.s32 	%r47, %r46, 0;
	min.s32 	%r48, %r45, 255;
	max.s32 	%r49, %r48, 0;
	add.s32 	%r50, %r47, %r42;
	add.s32 	%r51, %r49, %r43;
	mul.lo.s32 	%r52, %r4, %r14;
	cvt.s64.s32 	%rd22, %r52;
	mul.lo.s32 	%r53, %r5, %r14;
	cvt.s64.s32 	%rd23, %r53;
	shr.u32 	%r54, %r50, 2;
	cvt.s64.s32 	%rd24, %r1;
	add.s64 	%rd25, %rd22, %rd24;
	add.s64 	%rd26, %rd6, %rd25;
	st.global.u8 	[%rd26], %r54;
	shr.u32 	%r55, %r51, 2;
	add.s64 	%rd27, %rd23, %rd24;
	add.s64 	%rd28, %rd7, %rd27;
	st.global.u8 	[%rd28], %r55;
$L__BB3_2:
	ret;

}
	// .globl	_Z26bgr_to_yuv420_y_ac4_kernelPKhiPhiii
.visible .entry _Z26bgr_to_yuv420_y_ac4_kernelPKhiPhiii(
	.param .u64 .ptr .align 1 _Z26bgr_to_yuv420_y_ac4_kernelPKhiPhiii_param_0,
	.param .u32 _Z26bgr_to_yuv420_y_ac4_kernelPKhiPhiii_param_1,
	.param .u64 .ptr .align 1 _Z26bgr_to_yuv420_y_ac4_kernelPKhiPhiii_param_2,
	.param .u32 _Z26bgr_to_yuv420_y_ac4_kernelPKhiPhiii_param_3,
	.param .u32 _Z26bgr_to_yuv420_y_ac4_kernelPKhiPhiii_param_4,
	.param .u32 _Z26bgr_to_yuv420_y_ac4_kernelPKhiPhiii_param_5
)
{
	.reg .pred 	%p<4>;
	.reg .b16 	%rs<7>;
	.reg .b32 	%r<21>;
	.reg .b32 	%f<7>;
	.reg .b64 	%rd<13>;

	ld.param.u64 	%rd1, [_Z26bgr_to_yuv420_y_ac4_kernelPKhiPhiii_param_0];
	ld.param.u32 	%r3, [_Z26bgr_to_yuv420_y_ac4_kernelPKhiPhiii_param_1];
	ld.param.u64 	%rd2, [_Z26bgr_to_yuv420_y_ac4_kernelPKhiPhiii_param_2];
	ld.param.u32 	%r4, [_Z26bgr_to_yuv420_y_ac4_kernelPKhiPhiii_param_3];
	ld.param.u32 	%r5, [_Z26bgr_to_yuv420_y_ac4_kernelPKhiPhiii_param_4];
	ld.param.u32 	%r6, [_Z26bgr_to_yuv420_y_ac4_kernelPKhiPhiii_param_5];
	mov.u32 	%r8, %ctaid.x;
	mov.u32 	%r9, %ntid.x;
	mov.u32 	%r10, %tid.x;
	mad.lo.s32 	%r1, %r8, %r9, %r10;
	mov.u32 	%r11, %ctaid.y;
	mov.u32 	%r12, %ntid.y;
	mov.u32 	%r13, %tid.y;
	mad.lo.s32 	%r14, %r11, %r12, %r13;
	setp.ge.s32 	%p1, %r1, %r5;
	setp.ge.s32 	%p2, %r14, %r6;
	or.pred  	%p3, %p1, %p2;
	@%p3 bra 	$L__BB4_2;
	cvta.to.global.u64 	%rd3, %rd1;
	cvta.to.global.u64 	%rd4, %rd2;
	mul.lo.s32 	%r15, %r3, %r14;
	cvt.s64.s32 	%rd5, %r15;
	shl.b32 	%r16, %r1, 2;
	cvt.s64.s32 	%rd6, %r16;
	add.s64 	%rd7, %rd5, %rd6;
	add.s64 	%rd8, %rd3, %rd7;
	ld.global.nc.u8 	%rs1, [%rd8];
	cvt.u16.u8 	%rs2, %rs1;
	ld.global.nc.u8 	%rs3, [%rd8+1];
	cvt.u16.u8 	%rs4, %rs3;
	ld.global.nc.u8 	%rs5, [%rd8+2];
	cvt.u16.u8 	%rs6, %rs5;
	cvt.rn.f32.u16 	%f1, %rs6;
	cvt.rn.f32.u16 	%f2, %rs4;
	cvt.rn.f32.u16 	%f3, %rs2;
	mul.f32 	%f4, %f1, 0f3E991687;
	fma.rn.f32 	%f5, %f2, 0f3F1645A2, %f4;
	fma.rn.f32 	%f6, %f3, 0f3DE978D5, %f5;
	cvt.rzi.s32.f32 	%r17, %f6;
	min.s32 	%r18, %r17, 255;
	max.s32 	%r19, %r18, 0;
	mul.lo.s32 	%r20, %r4, %r14;
	cvt.s64.s32 	%rd9, %r20;
	cvt.s64.s32 	%rd10, %r1;
	add.s64 	%rd11, %rd9, %rd10;
	add.s64 	%rd12, %rd4, %rd11;
	st.global.u8 	[%rd12], %r19;
$L__BB4_2:
	ret;

}
	// .globl	_Z27bgr_to_yuv420_uv_ac4_kernelPKhiPhiS1_iii
.visible .entry _Z27bgr_to_yuv420_uv_ac4_kernelPKhiPhiS1_iii(
	.param .u64 .ptr .align 1 _Z27bgr_to_yuv420_uv_ac4_kernelPKhiPhiS1_iii_param_0,
	.param .u32 _Z27bgr_to_yuv420_uv_ac4_kernelPKhiPhiS1_iii_param_1,
	.param .u64 .ptr .align 1 _Z27bgr_to_yuv420_uv_ac4_kernelPKhiPhiS1_iii_param_2,
	.param .u32 _Z27bgr_to_yuv420_uv_ac4_kernelPKhiPhiS1_iii_param_3,
	.param .u64 .ptr .align 1 _Z27bgr_to_yuv420_uv_ac4_kernelPKhiPhiS1_iii_param_4,
	.param .u32 _Z27bgr_to_yuv420_uv_ac4_kernelPKhiPhiS1_iii_param_5,
	.param .u32 _Z27bgr_to_yuv420_uv_ac4_kernelPKhiPhiS1_iii_param_6,
	.param .u32 _Z27bgr_to_yuv420_uv_ac4_kernelPKhiPhiS1_iii_param_7
)
{
	.reg .pred 	%p<4>;
	.reg .b16 	%rs<25>;
	.reg .b32 	%r<55>;
	.reg .b32 	%f<41>;
	.reg .b64 	%rd<20>;

	ld.param.u64 	%rd1, [_Z27bgr_to_yuv420_uv_ac4_kernelPKhiPhiS1_iii_param_0];
	ld.param.u32 	%r3, [_Z27bgr_to_yuv420_uv_ac4_kernelPKhiPhiS1_iii_param_1];
	ld.param.u64 	%rd2, [_Z27bgr_to_yuv420_uv_ac4_kernelPKhiPhiS1_iii_param_2];
	ld.param.u32 	%r4, [_Z27bgr_to_yuv420_uv_ac4_kernelPKhiPhiS1_iii_param_3];
	ld.param.u64 	%rd3, [_Z27bgr_to_yuv420_uv_ac4_kernelPKhiPhiS1_iii_param_4];
	ld.param.u32 	%r5, [_Z27bgr_to_yuv420_uv_ac4_kernelPKhiPhiS1_iii_param_5];
	ld.param.u32 	%r6, [_Z27bgr_to_yuv420_uv_ac4_kernelPKhiPhiS1_iii_param_6];
	ld.param.u32 	%r7, [_Z27bgr_to_yuv420_uv_ac4_kernelPKhiPhiS1_iii_param_7];
	mov.u32 	%r8, %ctaid.x;
	mov.u32 	%r9, %ntid.x;
	mov.u32 	%r10, %tid.x;
	mad.lo.s32 	%r1, %r8, %r9, %r10;
	mov.u32 	%r11, %ctaid.y;
	mov.u32 	%r12, %ntid.y;
	mov.u32 	%r13, %tid.y;
	mad.lo.s32 	%r14, %r11, %r12, %r13;
	shr.s32 	%r15, %r6, 1;
	shr.s32 	%r16, %r7, 1;
	setp.ge.s32 	%p1, %r1, %r15;
	setp.ge.s32 	%p2, %r14, %r16;
	or.pred  	%p3, %p1, %p2;
	@%p3 bra 	$L__BB5_2;
	cvta.to.global.u64 	%rd4, %rd2;
	cvta.to.global.u64 	%rd5, %rd3;
	cvta.to.global.u64 	%rd6, %rd1;
	shl.b32 	%r18, %r1, 3;
	cvt.s64.s32 	%rd7, %r18;
	mul.lo.s32 	%r19, %r14, %r3;
	shl.b32 	%r20, %r19, 1;
	cvt.s64.s32 	%rd8, %r20;
	add.s64 	%rd9, %rd6, %rd8;
	add.s64 	%rd10, %rd9, %rd7;
	ld.global.nc.u8 	%rs1, [%rd10];
	cvt.u16.u8 	%rs2, %rs1;
	ld.global.nc.u8 	%rs3, [%rd10+1];
	cvt.u16.u8 	%rs4, %rs3;
	ld.global.nc.u8 	%rs5, [%rd10+2];
	cvt.u16.u8 	%rs6, %rs5;
	cvt.rn.f32.u16 	%f1, %rs6;
	cvt.rn.f32.u16 	%f2, %rs4;
	cvt.rn.f32.u16 	%f3, %rs2;
	mul.f32 	%f4, %f1, 0f3E991687;
	fma.rn.f32 	%f5, %f2, 0f3F1645A2, %f4;
	fma.rn.f32 	%f6, %f3, 0f3DE978D5, %f5;
	sub.f32 	%f7, %f3, %f6;
	fma.rn.f32 	%f8, %f7, 0f3EFBE76D, 0f43000000;
	sub.f32 	%f9, %f1, %f6;
	fma.rn.f32 	%f10, %f9, 0f3F608312, 0f43000000;
	cvt.rzi.s32.f32 	%r21, %f8;
	cvt.rzi.s32.f32 	%r22, %f10;
	min.s32 	%r23, %r21, 255;
	max.s32 	%r24, %r23, 0;
	min.s32 	%r25, %r22, 255;
	max.s32 	%r26, %r25, 0;
	ld.global.nc.u8 	%rs7, [%rd10+4];
	cvt.u16.u8 	%rs8, %rs7;
	ld.global.nc.u8 	%rs9, [%rd10+5];
	cvt.u16.u8 	%rs10, %rs9;
	ld.global.nc.u8 	%rs11, [%rd10+6];
	cvt.u16.u8 	%rs12, %rs11;
	cvt.rn.f32.u16 	%f11, %rs12;
	cvt.rn.f32.u16 	%f12, %rs10;
	cvt.rn.f32.u16 	%f13, %rs8;
	mul.f32 	%f14, %f11, 0f3E991687;
	fma.rn.f32 	%f15, %f12, 0f3F1645A2, %f14;
	fma.rn.f32 	%f16, %f13, 0f3DE978D5, %f15;
	sub.f32 	%f17, %f13, %f16;
	fma.rn.f32 	%f18, %f17, 0f3EFBE76D, 0f43000000;
	sub.f32 	%f19, %f11, %f16;
	fma.rn.f32 	%f20, %f19, 0f3F608312, 0f43000000;
	cvt.rzi.s32.f32 	%r27, %f18;
	cvt.rzi.s32.f32 	%r28, %f20;
	min.s32 	%r29, %r27, 255;
	max.s32 	%r30, %r29, 0;
	min.s32 	%r31, %r28, 255;
	max.s32 	%r32, %r31, 0;
	add.s32 	%r33, %r30, %r24;
	add.s32 	%r34, %r32, %r26;
	cvt.s64.s32 	%rd11, %r3;
	add.s64 	%rd12, %rd10, %rd11;
	ld.global.nc.u8 	%rs13, [%rd12];
	cvt.u16.u8 	%rs14, %rs13;
	ld.global.nc.u8 	%rs15, [%rd12+1];
	cvt.u16.u8 	%rs16, %rs15;
	ld.global.nc.u8 	%rs17, [%rd12+2];
	cvt.u16.u8 	%rs18, %rs17;
	cvt.rn.f32.u16 	%f21, %rs18;
	cvt.rn.f32.u16 	%f22, %rs16;
	cvt.rn.f32.u16 	%f23, %rs14;
	mul.f32 	%f24, %f21, 0f3E991687;
	fma.rn.f32 	%f25, %f22, 0f3F1645A2, %f24;
	fma.rn.f32 	%f26, %f23, 0f3DE978D5, %f25;
	sub.f32 	%f27, %f23, %f26;
	fma.rn.f32 	%f28, %f27, 0f3EFBE76D, 0f43000000;
	sub.f32 	%f29, %f21, %f26;
	fma.rn.f32 	%f30, %f29, 0f3F608312, 0f43000000;
	cvt.rzi.s32.f32 	%r35, %f28;
	cvt.rzi.s32.f32 	%r36, %f30;
	min.s32 	%r37, %r35, 255;
	max.s32 	%r38, %r37, 0;
	min.s32 	%r39, %r36, 255;
	max.s32 	%r40, %r39, 0;
	add.s32 	%r41, %r38, %r33;
	add.s32 	%r42, %r40, %r34;
	ld.global.nc.u8 	%rs19, [%rd12+4];
	cvt.u16.u8 	%rs20, %rs19;
	ld.global.nc.u8 	%rs21, [%rd12+5];
	cvt.u16.u8 	%rs22, %rs21;
	ld.global.nc.u8 	%rs23, [%rd12+6];
	cvt.u16.u8 	%rs24, %rs23;
	cvt.rn.f32.u16 	%f31, %rs24;
	cvt.rn.f32.u16 	%f32, %rs22;
	cvt.rn.f32.u16 	%f33, %rs20;
	mul.f32 	%f34, %f31, 0f3E991687;
	fma.rn.f32 	%f35, %f32, 0f3F1645A2, %f34;
	fma.rn.f32 	%f36, %f33, 0f3DE978D5, %f35;
	sub.f32 	%f37, %f33, %f36;
	fma.rn.f32 	%f38, %f37, 0f3EFBE76D, 0f43000000;
	sub.f32 	%f39, %f31, %f36;
	fma.rn.f32 	%f40, %f39, 0f3F608312, 0f43000000;
	cvt.rzi.s32.f32 	%r43, %f38;
	cvt.rzi.s32.f32 	%r44, %f40;
	min.s32 	%r45, %r43, 255;
	max.s32 	%r46, %r45, 0;
	min.s32 	%r47, %r44, 255;
	max.s32 	%r48, %r47, 0;
	add.s32 	%r49, %r46, %r41;
	add.s32 	%r50, %r48, %r42;
	mul.lo.s32 	%r51, %r4, %r14;
	cvt.s64.s32 	%rd13, %r51;
	mul.lo.s32 	%r52, %r5, %r14;
	cvt.s64.s32 	%rd14, %r52;
	shr.u32 	%r53, %r49, 2;
	cvt.s64.s32 	%rd15, %r1;
	add.s64 	%rd16, %rd13, %rd15;
	add.s64 	%rd17, %rd4, %rd16;
	st.global.u8 	[%rd17], %r53;
	shr.u32 	%r54, %r50, 2;
	add.s64 	%rd18, %rd14, %rd15;
	add.s64 	%rd19, %rd5, %rd18;
	st.global.u8 	[%rd19], %r54;
$L__BB5_2:
	ret;

}


// ===== COMPILED SASS (sm_100) =====

	.target	sm_100

	.elftype	@"ET_EXEC"


//--------------------- .note.nv.tkinfo           --------------------------
	.section	.note.nv.tkinfo,"",@"SHT_NOTE"
	.sectionflags	@"SHF_NOTE_NV_TKINFO"
	.tkinfo
        /*0018*/ 	.word	0x00000002
        /*0030*/ 	.string	""
        /*0030*/ 	.string	"ptxas"
        /*0030*/ 	.string	"Cuda compilation tools, release 13.0, V13.0.88"
        /*0030*/ 	.string	"Build cuda_13.0.r13.0/compiler.36424714_0"
        /*0030*/ 	.string	"-arch sm_100 -m 64 "



//--------------------- .note.nv.cuinfo           --------------------------
	.section	.note.nv.cuinfo,"",@"SHT_NOTE"
	.sectionflags	@"SHF_NOTE_NV_CUINFO"
        /*0018*/ 	.short	0x0002
        /*001a*/ 	.short	0x0064
        /*001c*/ 	.short	0x0082
	.zero		2


//--------------------- .nv.info                  --------------------------
	.section	.nv.info,"",@"SHT_CUDA_INFO"
	.align	4


	//----- nvinfo : EIATTR_REGCOUNT
	.align		4
        /*0000*/ 	.byte	0x04, 0x2f
        /*0002*/ 	.short	(.L_1 - .L_0)
	.align		4
.L_0:
        /*0004*/ 	.word	index@(_Z25rgb_to_yuv420_y_c3_kernelPKhiPhiii)
        /*0008*/ 	.word	0x0000000a


	//----- nvinfo : EIATTR_FRAME_SIZE
	.align		4
.L_1:
        /*000c*/ 	.byte	0x04, 0x11
        /*000e*/ 	.short	(.L_3 - .L_2)
	.align		4
.L_2:
        /*0010*/ 	.word	index@(_Z25rgb_to_yuv420_y_c3_kernelPKhiPhiii)
        /*0014*/ 	.word	0x00000000


	//----- nvinfo : EIATTR_REGCOUNT
	.align		4
.L_3:
        /*0018*/ 	.byte	0x04, 0x2f
        /*001a*/ 	.short	(.L_5 - .L_4)
	.align		4
.L_4:
        /*001c*/ 	.word	index@(_Z26rgb_to_yuv420_uv_c3_kernelPKhiPhiS1_iii)
        /*0020*/ 	.word	0x00000016


	//----- nvinfo : EIATTR_FRAME_SIZE
	.align		4
.L_5:
        /*0024*/ 	.byte	0x04, 0x11
        /*0026*/ 	.short	(.L_7 - .L_6)
	.align		4
.L_6:
        /*0028*/ 	.word	index@(_Z26rgb_to_yuv420_uv_c3_kernelPKhiPhiS1_iii)
        /*002c*/ 	.word	0x00000000


	//----- nvinfo : EIATTR_REGCOUNT
	.align		4
.L_7:
        /*0030*/ 	.byte	0x04, 0x2f
        /*0032*/ 	.short	(.L_9 - .L_8)
	.align		4
.L_8:
        /*0034*/ 	.word	index@(_Z25rgb_to_yuv420_y_p3_kernelPKhS0_S0_iPhiii)
        /*0038*/ 	.word	0x00000011


	//----- nvinfo : EIATTR_FRAME_SIZE
	.align		4
.L_9:
        /*003c*/ 	.byte	0x04, 0x11
        /*003e*/ 	.short	(.L_11 - .L_10)
	.align		4
.L_10:
        /*0040*/ 	.word	index@(_Z25rgb_to_yuv420_y_p3_kernelPKhS0_S0_iPhiii)
        /*0044*/ 	.word	0x00000000


	//----- nvinfo : EIATTR_REGCOUNT
	.align		4
.L_11:
        /*0048*/ 	.byte	0x04, 0x2f
        /*004a*/ 	.short	(.L_13 - .L_12)
	.align		4
.L_12:
        /*004c*/ 	.word	index@(_Z26rgb_to_yuv420_uv_p3_kernelPKhS0_S0_iPhiS1_iii)
        /*0050*/ 	.word	0x0000001c


	//----- nvinfo : EIATTR_FRAME_SIZE
	.align		4
.L_13:
        /*0054*/ 	.byte	0x04, 0x11
        /*0056*/ 	.short	(.L_15 - .L_14)
	.align		4
.L_14:
        /*0058*/ 	.word	index@(_Z26rgb_to_yuv420_uv_p3_kernelPKhS0_S0_iPhiS1_iii)
        /*005c*/ 	.word	0x00000000


	//----- nvinfo : EIATTR_REGCOUNT
	.align		4
.L_15:
        /*0060*/ 	.byte	0x04, 0x2f
        /*0062*/ 	.short	(.L_17 - .L_16)
	.align		4
.L_16:
        /*0064*/ 	.word	index@(_Z26bgr_to_yuv420_y_ac4_kernelPKhiPhiii)
        /*0068*/ 	.word	0x0000000a


	//----- nvinfo : EIATTR_FRAME_SIZE
	.align		4
.L_17:
        /*006c*/ 	.byte	0x04, 0x11
        /*006e*/ 	.short	(.L_19 - .L_18)
	.align		4
.L_18:
        /*0070*/ 	.word	index@(_Z26bgr_to_yuv420_y_ac4_kernelPKhiPhiii)
        /*0074*/ 	.word	0x00000000


	//----- nvinfo : EIATTR_REGCOUNT
	.align		4
.L_19:
        /*0078*/ 	.byte	0x04, 0x2f
        /*007a*/ 	.short	(.L_21 - .L_20)
	.align		4
.L_20:
        /*007c*/ 	.word	index@(_Z27bgr_to_yuv420_uv_ac4_kernelPKhiPhiS1_iii)
        /*0080*/ 	.word	0x00000016


	//----- nvinfo : EIATTR_FRAME_SIZE
	.align		4
.L_21:
        /*0084*/ 	.byte	0x04, 0x11
        /*0086*/ 	.short	(.L_23 - .L_22)
	.align		4
.L_22:
        /*0088*/ 	.word	index@(_Z27bgr_to_yuv420_uv_ac4_kernelPKhiPhiS1_iii)
        /*008c*/ 	.word	0x00000000


	//----- nvinfo : EIATTR_MIN_STACK_SIZE
	.align		4
.L_23:
        /*0090*/ 	.byte	0x04, 0x12
        /*0092*/ 	.short	(.L_25 - .L_24)
	.align		4
.L_24:
        /*0094*/ 	.word	index@(_Z27bgr_to_yuv420_uv_ac4_kernelPKhiPhiS1_iii)
        /*0098*/ 	.word	0x00000000


	//----- nvinfo : EIATTR_MIN_STACK_SIZE
	.align		4
.L_25:
        /*009c*/ 	.byte	0x04, 0x12
        /*009e*/ 	.short	(.L_27 - .L_26)
	.align		4
.L_26:
        /*00a0*/ 	.word	index@(_Z26bgr_to_yuv420_y_ac4_kernelPKhiPhiii)
        /*00a4*/ 	.word	0x00000000


	//----- nvinfo : EIATTR_MIN_STACK_SIZE
	.align		4
.L_27:
        /*00a8*/ 	.byte	0x04, 0x12
        /*00aa*/ 	.short	(.L_29 - .L_28)
	.align		4
.L_28:
        /*00ac*/ 	.word	index@(_Z26rgb_to_yuv420_uv_p3_kernelPKhS0_S0_iPhiS1_iii)
        /*00b0*/ 	.word	0x00000000


	//----- nvinfo : EIATTR_MIN_STACK_SIZE
	.align		4
.L_29:
        /*00b4*/ 	.byte	0x04, 0x12
        /*00b6*/ 	.short	(.L_31 - .L_30)
	.align		4
.L_30:
        /*00b8*/ 	.word	index@(_Z25rgb_to_yuv420_y_p3_kernelPKhS0_S0_iPhiii)
        /*00bc*/ 	.word	0x00000000


	//----- nvinfo : EIATTR_MIN_STACK_SIZE
	.align		4
.L_31:
        /*00c0*/ 	.byte	0x04, 0x12
        /*00c2*/ 	.short	(.L_33 - .L_32)
	.align		4
.L_32:
        /*00c4*/ 	.word	index@(_Z26rgb_to_yuv420_uv_c3_kernelPKhiPhiS1_iii)
        /*00c8*/ 	.word	0x00000000


	//----- nvinfo : EIATTR_MIN_STACK_SIZE
	.align		4
.L_33:
        /*00cc*/ 	.byte	0x04, 0x12
        /*00ce*/ 	.short	(.L_35 - .L_34)
	.align		4
.L_34:
        /*00d0*/ 	.word	index@(_Z25rgb_to_yuv420_y_c3_kernelPKhiPhiii)
        /*00d4*/ 	.word	0x00000000
.L_35:


//--------------------- .nv.compat                --------------------------
	.section	.nv.compat,"",@"SHT_CUDA_COMPAT_INFO"
	.align	4
        /*0000*/ 	.byte	0x02, 0x09, 0x00, 0x00, 0x02, 0x02, 0x01, 0x00, 0x02, 0x05, 0x05, 0x00, 0x03, 0x07, 0x01, 0x01
        /*0010*/ 	.byte	0x02, 0x03, 0x00, 0x00, 0x02, 0x06, 0x01, 0x00, 0x04, 0x0b, 0x08, 0x00, 0x09, 0x00, 0x00, 0x00
        /*0020*/ 	.byte	0x00, 0x00, 0x00, 0x00


//--------------------- .nv.info._Z27bgr_to_yuv420_uv_ac4_kernelPKhiPhiS1_iii --------------------------
	.section	.nv.info._Z27bgr_to_yuv420_uv_ac4_kernelPKhiPhiS1_iii,"",@"SHT_CUDA_INFO"
	.sectionflags	@""
	.align	4


	//----- nvinfo : EIATTR_CUDA_API_VERSION
	.align		4
        /*0000*/ 	.byte	0x04, 0x37
        /*0002*/ 	.short	(.L_37 - .L_36)
.L_36:
        /*0004*/ 	.word	0x00000082


	//----- nvinfo : EIATTR_KPARAM_INFO
	.align		4
.L_37:
        /*0008*/ 	.byte	0x04, 0x17
        /*000a*/ 	.short	(.L_39 - .L_38)
.L_38:
        /*000c*/ 	.word	0x00000000
        /*0010*/ 	.short	0x0007
        /*0012*/ 	.short	0x0030
        /*0014*/ 	.byte	0x00, 0xf0, 0x11, 0x00


	//----- nvinfo : EIATTR_KPARAM_INFO
	.align		4
.L_39:
        /*0018*/ 	.byte	0x04, 0x17
        /*001a*/ 	.short	(.L_41 - .L_40)
.L_40:
        /*001c*/ 	.word	0x00000000
        /*0020*/ 	.short	0x0006
        /*0022*/ 	.short	0x002c
        /*0024*/ 	.byte	0x00, 0xf0, 0x11, 0x00


	//----- nvinfo : EIATTR_KPARAM_INFO
	.align		4
.L_41:
        /*0028*/ 	.byte	0x04, 0x17
        /*002a*/ 	.short	(.L_43 - .L_42)
.L_42:
        /*002c*/ 	.word	0x00000000
        /*0030*/ 	.short	0x0005
        /*0032*/ 	.short	0x0028
        /*0034*/ 	.byte	0x00, 0xf0, 0x11, 0x00


	//----- nvinfo : EIATTR_KPARAM_INFO
	.align		4
.L_43:
        /*0038*/ 	.byte	0x04, 0x17
        /*003a*/ 	.short	(.L_45 - .L_44)
.L_44:
        /*003c*/ 	.word	0x00000000
        /*0040*/ 	.short	0x0004
        /*0042*/ 	.short	0x0020
        /*0044*/ 	.byte	0x00, 0xf5, 0x21, 0x00


	//----- nvinfo : EIATTR_KPARAM_INFO
	.align		4
.L_45:
        /*0048*/ 	.byte	0x04, 0x17
        /*004a*/ 	.short	(.L_47 - .L_46)
.L_46:
        /*004c*/ 	.word	0x00000000
        /*0050*/ 	.short	0x0003
        /*0052*/ 	.short	0x0018
        /*0054*/ 	.byte	0x00, 0xf0, 0x11, 0x00


	//----- nvinfo : EIATTR_KPARAM_INFO
	.align		4
.L_47:
        /*0058*/ 	.byte	0x04, 0x17
        /*005a*/ 	.short	(.L_49 - .L_48)
.L_48:
        /*005c*/ 	.word	0x00000000
        /*0060*/ 	.short	0x0002
        /*0062*/ 	.short	0x0010
        /*0064*/ 	.byte	0x00, 0xf5, 0x21, 0x00


	//----- nvinfo : EIATTR_KPARAM_INFO
	.align		4
.L_49:
        /*0068*/ 	.byte	0x04, 0x17
        /*006a*/ 	.short	(.L_51 - .L_50)
.L_50:
        /*006c*/ 	.word	0x00000000
        /*0070*/ 	.short	0x0001
        /*0072*/ 	.short	0x0008
        /*0074*/ 	.byte	0x00, 0xf0, 0x11, 0x00


	//----- nvinfo : EIATTR_KPARAM_INFO
	.align		4
.L_51:
        /*0078*/ 	.byte	0x04, 0x17
        /*007a*/ 	.short	(.L_53 - .L_52)
.L_52:
        /*007c*/ 	.word	0x00000000
        /*0080*/ 	.short	0x0000
        /*0082*/ 	.short	0x0000
        /*0084*/ 	.byte	0x00, 0xf5, 0x21, 0x00


	//----- nvinfo : EIATTR_SPARSE_MMA_MASK
	.align		4
.L_53:
        /*0088*/ 	.byte	0x03, 0x50
        /*008a*/ 	.short	0x0000


	//----- nvinfo : EIATTR_MAXREG_COUNT
	.align		4
        /*008c*/ 	.byte	0x03, 0x1b
        /*008e*/ 	.short	0x00ff


	//----- nvinfo : EIATTR_MERCURY_ISA_VERSION
	.align		4
        /*0090*/ 	.byte	0x03, 0x5f
        /*0092*/ 	.short	0x0101


	//----- nvinfo : EIATTR_VRC_CTA_INIT_COUNT
	.align		4
        /*0094*/ 	.byte	0x02, 0x4a
	.zero		1
	.zero		1


	//----- nvinfo : EIATTR_EXIT_INSTR_OFFSETS
	.align		4
        /*0098*/ 	.byte	0x04, 0x1c
        /*009a*/ 	.short	(.L_55 - .L_54)


	//   ....[0]....
.L_54:
        /*009c*/ 	.word	0x000000f0


	//   ....[1]....
        /*00a0*/ 	.word	0x00000760


	//----- nvinfo : EIATTR_CBANK_PARAM_SIZE
	.align		4
.L_55:
        /*00a4*/ 	.byte	0x03, 0x19
        /*00a6*/ 	.short	0x0034


	//----- nvinfo : EIATTR_PARAM_CBANK
	.align		4
        /*00a8*/ 	.byte	0x04, 0x0a
        /*00aa*/ 	.short	(.L_57 - .L_56)
	.align		4
.L_56:
        /*00ac*/ 	.word	index@(.nv.constant0._Z27bgr_to_yuv420_uv_ac4_kernelPKhiPhiS1_iii)
        /*00b0*/ 	.short	0x0380
        /*00b2*/ 	.short	0x0034


	//----- nvinfo : EIATTR_SW_WAR
	.align		4
.L_57:
        /*00b4*/ 	.byte	0x04, 0x36
        /*00b6*/ 	.short	(.L_59 - .L_58)
.L_58:
        /*00b8*/ 	.word	0x00000008
.L_59:


//--------------------- .nv.info._Z26bgr_to_yuv420_y_ac4_kernelPKhiPhiii --------------------------
	.section	.nv.info._Z26bgr_to_yuv420_y_ac4_kernelPKhiPhiii,"",@"SHT_CUDA_INFO"
	.sectionflags	@""
	.align	4


	//----- nvinfo : EIATTR_CUDA_API_VERSION
	.align		4
        /*0000*/ 	.byte	0x04, 0x37
        /*0002*/ 	.short	(.L_61 - .L_60)
.L_60:
        /*0004*/ 	.word	0x00000082


	//----- nvinfo : EIATTR_KPARAM_INFO
	.align		4
.L_61:
        /*0008*/ 	.byte	0x04, 0x17
        /*000a*/ 	.short	(.L_63 - .L_62)
.L_62:
        /*000c*/ 	.word	0x00000000
        /*0010*/ 	.short	0x0005
        /*0012*/ 	.short	0x0020
        /*0014*/ 	.byte	0x00, 0xf0, 0x11, 0x00


	//----- nvinfo : EIATTR_KPARAM_INFO
	.align		4
.L_63:
        /*0018*/ 	.byte	0x04, 0x17
        /*001a*/ 	.short	(.L_65 - .L_64)
.L_64:
        /*001c*/ 	.word	0x00000000
        /*0020*/ 	.short	0x0004
        /*0022*/ 	.short	0x001c
        /*0024*/ 	.byte	0x00, 0xf0, 0x11, 0x00


	//----- nvinfo : EIATTR_KPARAM_INFO
	.align		4
.L_65:
        /*0028*/ 	.byte	0x04, 0x17
        /*002a*/ 	.short	(.L_67 - .L_66)
.L_66:
        /*002c*/ 	.word	0x00000000
        /*0030*/ 	.short	0x0003
        /*0032*/ 	.short	0x0018
        /*0034*/ 	.byte	0x00, 0xf0, 0x11, 0x00


	//----- nvinfo : EIATTR_KPARAM_INFO
	.align		4
.L_67:
        /*0038*/ 	.byte	0x04, 0x17
        /*003a*/ 	.short	(.L_69 - .L_68)
.L_68:
        /*003c*/ 	.word	0x00000000
        /*0040*/ 	.short	0x0002
        /*0042*/ 	.short	0x0010
        /*0044*/ 	.byte	0x00, 0xf5, 0x21, 0x00


	//----- nvinfo : EIATTR_KPARAM_INFO
	.align		4
.L_69:
        /*0048*/ 	.byte	0x04, 0x17
        /*004a*/ 	.short	(.L_71 - .L_70)
.L_70:
        /*004c*/ 	.word	0x00000000
        /*0050*/ 	.short	0x0001
        /*0052*/ 	.short	0x0008
        /*0054*/ 	.byte	0x00, 0xf0, 0x11, 0x00


	//----- nvinfo : EIATTR_KPARAM_INFO
	.align		4
.L_71:
        /*0058*/ 	.byte	0x04, 0x17
        /*005a*/ 	.short	(.L_73 - .L_72)
.L_72:
        /*005c*/ 	.word	0x00000000
        /*0060*/ 	.short	0x0000
        /*0062*/ 	.short	0x0000
        /*0064*/ 	.byte	0x00, 0xf5, 0x21, 0x00


	//----- nvinfo : EIATTR_SPARSE_MMA_MASK
	.align		4
.L_73:
        /*0068*/ 	.byte	0x03, 0x50
        /*006a*/ 	.short	0x0000


	//----- nvinfo : EIATTR_MAXREG_COUNT
	.align		4
        /*006c*/ 	.byte	0x03, 0x1b
        /*006e*/ 	.short	0x00ff


	//----- nvinfo : EIATTR_MERCURY_ISA_VERSION
	.align		4
        /*0070*/ 	.byte	0x03, 0x5f
        /*0072*/ 	.short	0x0101


	//----- nvinfo : EIATTR_VRC_CTA_INIT_COUNT
	.align		4
        /*0074*/ 	.byte	0x02, 0x4a
	.zero		1
	.zero		1


	//----- nvinfo : EIATTR_EXIT_INSTR_OFFSETS
	.align		4
        /*0078*/ 	.byte	0x04, 0x1c
        /*007a*/ 	.short	(.L_75 - .L_74)


	//   ....[0]....
.L_74:
        /*007c*/ 	.word	0x000000d0


	//   ....[1]....
        /*0080*/ 	.word	0x000002a0


	//----- nvinfo : EIATTR_CBANK_PARAM_SIZE
	.align		4
.L_75:
        /*0084*/ 	.byte	0x03, 0x19
        /*0086*/ 	.short	0x0024


	//----- nvinfo : EIATTR_PARAM_CBANK
	.align		4
        /*0088*/ 	.byte	0x04, 0x0a
        /*008a*/ 	.short	(.L_77 - .L_76)
	.align		4
.L_76:
        /*008c*/ 	.word	index@(.nv.constant0._Z26bgr_to_yuv420_y_ac4_kernelPKhiPhiii)
        /*0090*/ 	.short	0x0380
        /*0092*/ 	.short	0x0024


	//----- nvinfo : EIATTR_SW_WAR
	.align		4
.L_77:
        /*0094*/ 	.byte	0x04, 0x36
        /*0096*/ 	.short	(.L_79 - .L_78)
.L_78:
        /*0098*/ 	.word	0x00000008
.L_79:


//--------------------- .nv.info._Z26rgb_to_yuv420_uv_p3_kernelPKhS0_S0_iPhiS1_iii --------------------------
	.section	.nv.info._Z26rgb_to_yuv420_uv_p3_kernelPKhS0_S0_iPhiS1_iii,"",@"SHT_CUDA_INFO"
	.sectionflags	@""
	.align	4


	//----- nvinfo : EIATTR_CUDA_API_VERSION
	.align		4
        /*0000*/ 	.byte	0x04, 0x37
        /*0002*/ 	.short	(.L_81 - .L_80)
.L_80:
        /*0004*/ 	.word	0x00000082


	//----- nvinfo : EIATTR_KPARAM_INFO
	.align		4
.L_81:
        /*0008*/ 	.byte	0x04, 0x17
        /*000a*/ 	.short	(.L_83 - .L_82)
.L_82:
        /*000c*/ 	.word	0x00000000
        /*0010*/ 	.short	0x0009
        /*0012*/ 	.short	0x0040
        /*0014*/ 	.byte	0x00, 0xf0, 0x11, 0x00


	//----- nvinfo : EIATTR_KPARAM_INFO
	.align		4
.L_83:
        /*0018*/ 	.byte	0x04, 0x17
        /*001a*/ 	.short	(.L_85 - .L_84)
.L_84:
        /*001c*/ 	.word	0x00000000
        /*0020*/ 	.short	0x0008
        /*0022*/ 	.short	0x003c
        /*0024*/ 	.byte	0x00, 0xf0, 0x11, 0x00


	//----- nvinfo : EIATTR_KPARAM_INFO
	.align		4
.L_85:
        /*0028*/ 	.byte	0x04, 0x17
        /*002a*/ 	.short	(.L_87 - .L_86)
.L_86:
        /*002c*/ 	.word	0x00000000
        /*0030*/ 	.short	0x0007
        /*0032*/ 	.short	0x0038
        /*0034*/ 	.byte	0x00, 0xf0, 0x11, 0x00


	//----- nvinfo : EIATTR_KPARAM_INFO
	.align		4
.L_87:
        /*0038*/ 	.byte	0x04, 0x17
        /*003a*/ 	.short	(.L_89 - .L_88)
.L_88:
        /*003c*/ 	.word	0x00000000
        /*0040*/ 	.short	0x0006
        /*0042*/ 	.short	0x0030
        /*0044*/ 	.byte	0x00, 0xf5, 0x21, 0x00


	//----- nvinfo : EIATTR_KPARAM_INFO
	.align		4
.L_89:
        /*0048*/ 	.byte	0x04, 0x17
        /*004a*/ 	.short	(.L_91 - .L_90)
.L_90:
        /*004c*/ 	.word	0x00000000
        /*0050*/ 	.short	0x0005
        /*0052*/ 	.short	0x0028
        /*0054*/ 	.byte	0x00, 0xf0, 0x11, 0x00


	//----- nvinfo : EIATTR_KPARAM_INFO
	.align		4
.L_91:
        /*0058*/ 	.byte	0x04, 0x17
        /*005a*/ 	.short	(.L_93 - .L_92)
.L_92:
        /*005c*/ 	.word	0x00000000
        /*0060*/ 	.short	0x0004
        /*0062*/ 	.short	0x0020
        /*0064*/ 	.byte	0x00, 0xf5, 0x21, 0x00


	//----- nvinfo : EIATTR_KPARAM_INFO
	.align		4
.L_93:
        /*0068*/ 	.byte	0x04, 0x17
        /*006a*/ 	.short	(.L_95 - .L_94)
.L_94:
        /*006c*/ 	.word	0x00000000
        /*0070*/ 	.short	0x0003
        /*0072*/ 	.short	0x0018
        /*0074*/ 	.byte	0x00, 0xf0, 0x11, 0x00


	//----- nvinfo : EIATTR_KPARAM_INFO
	.align		4
.L_95:
        /*0078*/ 	.byte	0x04, 0x17
        /*007a*/ 	.short	(.L_97 - .L_96)
.L_96:
        /*007c*/ 	.word	0x00000000
        /*0080*/ 	.short	0x0002
        /*0082*/ 	.short	0x0010
        /*0084*/ 	.byte	0x00, 0xf5, 0x21, 0x00


	//----- nvinfo : EIATTR_KPARAM_INFO
	.align		4
.L_97:
        /*0088*/ 	.byte	0x04, 0x17
        /*008a*/ 	.short	(.L_99 - .L_98)
.L_98:
        /*008c*/ 	.word	0x00000000
        /*0090*/ 	.short	0x0001
        /*0092*/ 	.short	0x0008
        /*0094*/ 	.byte	0x00, 0xf5, 0x21, 0x00


	//----- nvinfo : EIATTR_KPARAM_INFO
	.align		4
.L_99:
        /*0098*/ 	.byte	0x04, 0x17
        /*009a*/ 	.short	(.L_101 - .L_100)
.L_100:
        /*009c*/ 	.word	0x00000000
        /*00a0*/ 	.short	0x0000
        /*00a2*/ 	.short	0x0000
        /*00a4*/ 	.byte	0x00, 0xf5, 0x21, 0x00


	//----- nvinfo : EIATTR_SPARSE_MMA_MASK
	.align		4
.L_101:
        /*00a8*/ 	.byte	0x03, 0x50
        /*00aa*/ 	.short	0x0000


	//----- nvinfo : EIATTR_MAXREG_COUNT
	.align		4
        /*00ac*/ 	.byte	0x03, 0x1b
        /*00ae*/ 	.short	0x00ff


	//----- nvinfo : EIATTR_MERCURY_ISA_VERSION
	.align		4
        /*00b0*/ 	.byte	0x03, 0x5f
        /*00b2*/ 	.short	0x0101


	//----- nvinfo : EIATTR_VRC_CTA_INIT_COUNT
	.align		4
        /*00b4*/ 	.byte	0x02, 0x4a
	.zero		1
	.zero		1


	//----- nvinfo : EIATTR_EXIT_INSTR_OFFSETS
	.align		4
        /*00b8*/ 	.byte	0x04, 0x1c
        /*00ba*/ 	.short	(.L_103 - .L_102)


	//   ....[0]....
.L_102:
        /*00bc*/ 	.word	0x000000f0


	//   ....[1]....
        /*00c0*/ 	.word	0x00000830


	//----- nvinfo : EIATTR_CBANK_PARAM_SIZE
	.align		4
.L_103:
        /*00c4*/ 	.byte	0x03, 0x19
        /*00c6*/ 	.short	0x0044


	//----- nvinfo : EIATTR_PARAM_CBANK
	.align		4
        /*00c8*/ 	.byte	0x04, 0x0a
        /*00ca*/ 	.short	(.L_105 - .L_104)
	.align		4
.L_104:
        /*00cc*/ 	.word	index@(.nv.constant0._Z26rgb_to_yuv420_uv_p3_kernelPKhS0_S0_iPhiS1_iii)
        /*00d0*/ 	.short	0x0380
        /*00d2*/ 	.short	0x0044


	//----- nvinfo : EIATTR_SW_WAR
	.align		4
.L_105:
        /*00d4*/ 	.byte	0x04, 0x36
        /*00d6*/ 	.short	(.L_107 - .L_106)
.L_106:
        /*00d8*/ 	.word	0x00000008
.L_107:


//--------------------- .nv.info._Z25rgb_to_yuv420_y_p3_kernelPKhS0_S0_iPhiii --------------------------
	.section	.nv.info._Z25rgb_to_yuv420_y_p3_kernelPKhS0_S0_iPhiii,"",@"SHT_CUDA_INFO"
	.sectionflags	@""
	.align	4


	//----- nvinfo : EIATTR_CUDA_API_VERSION
	.align		4
        /*0000*/ 	.byte	0x04, 0x37
        /*0002*/ 	.short	(.L_109 - .L_108)
.L_108:
        /*0004*/ 	.word	0x00000082


	//----- nvinfo : EIATTR_KPARAM_INFO
	.align		4
.L_109:
        /*0008*/ 	.byte	0x04, 0x17
        /*000a*/ 	.short	(.L_111 - .L_110)
.L_110:
        /*000c*/ 	.word	0x00000000
        /*0010*/ 	.short	0x0007
        /*0012*/ 	.short	0x0030
        /*0014*/ 	.byte	0x00, 0xf0, 0x11, 0x00


	//----- nvinfo : EIATTR_KPARAM_INFO
	.align		4
.L_111:
        /*0018*/ 	.byte	0x04, 0x17
        /*001a*/ 	.short	(.L_113 - .L_112)
.L_112:
        /*001c*/ 	.word	0x00000000
        /*0020*/ 	.short	0x0006
        /*0022*/ 	.short	0x002c
        /*0024*/ 	.byte	0x00, 0xf0, 0x11, 0x00


	//----- nvinfo : EIATTR_KPARAM_INFO
	.align		4
.L_113:
        /*0028*/ 	.byte	0x04, 0x17
        /*002a*/ 	.short	(.L_115 - .L_114)
.L_114:
        /*002c*/ 	.word	0x00000000
        /*0030*/ 	.short	0x0005
        /*0032*/ 	.short	0x0028
        /*0034*/ 	.byte	0x00, 0xf0, 0x11, 0x00


	//----- nvinfo : EIATTR_KPARAM_INFO
	.align		4
.L_115:
        /*0038*/ 	.byte	0x04, 0x17
        /*003a*/ 	.short	(.L_117 - .L_116)
.L_116:
        /*003c*/ 	.word	0x00000000
        /*0040*/ 	.short	0x0004
        /*0042*/ 	.short	0x0020
        /*0044*/ 	.byte	0x00, 0xf5, 0x21, 0x00


	//----- nvinfo : EIATTR_KPARAM_INFO
	.align		4
.L_117:
        /*0048*/ 	.byte	0x04, 0x17
        /*004a*/ 	.short	(.L_119 - .L_118)
.L_118:
        /*004c*/ 	.word	0x00000000
        /*0050*/ 	.short	0x0003
        /*0052*/ 	.short	0x0018
        /*0054*/ 	.byte	0x00, 0xf0, 0x11, 0x00


	//----- nvinfo : EIATTR_KPARAM_INFO
	.align		4
.L_119:
        /*0058*/ 	.byte	0x04, 0x17
        /*005a*/ 	.short	(.L_121 - .L_120)
.L_120:
        /*005c*/ 	.word	0x00000000
        /*0060*/ 	.short	0x0002
        /*0062*/ 	.short	0x0010
        /*0064*/ 	.byte	0x00, 0xf5, 0x21, 0x00


	//----- nvinfo : EIATTR_KPARAM_INFO
	.align		4
.L_121:
        /*0068*/ 	.byte	0x04, 0x17
        /*006a*/ 	.short	(.L_123 - .L_122)
.L_122:
        /*006c*/ 	.word	0x00000000
        /*0070*/ 	.short	0x0001
        /*0072*/ 	.short	0x0008
        /*0074*/ 	.byte	0x00, 0xf5, 0x21, 0x00


	//----- nvinfo : EIATTR_KPARAM_INFO
	.align		4
.L_123:
        /*0078*/ 	.byte	0x04, 0x17
        /*007a*/ 	.short	(.L_125 - .L_124)
.L_124:
        /*007c*/ 	.word	0x00000000
        /*0080*/ 	.short	0x0000
        /*0082*/ 	.short	0x0000
        /*0084*/ 	.byte	0x00, 0xf5, 0x21, 0x00


	//----- nvinfo : EIATTR_SPARSE_MMA_MASK
	.align		4
.L_125:
        /*0088*/ 	.byte	0x03, 0x50
        /*008a*/ 	.short	0x0000


	//----- nvinfo : EIATTR_MAXREG_COUNT
	.align		4
        /*008c*/ 	.byte	0x03, 0x1b
        /*008e*/ 	.short	0x00ff


	//----- nvinfo : EIATTR_MERCURY_ISA_VERSION
	.align		4
        /*0090*/ 	.byte	0x03, 0x5f
        /*0092*/ 	.short	0x0101


	//----- nvinfo : EIATTR_VRC_CTA_INIT_COUNT
	.align		4
        /*0094*/ 	.byte	0x02, 0x4a
	.zero		1
	.zero		1


	//----- nvinfo : EIATTR_EXIT_INSTR_OFFSETS
	.align		4
        /*0098*/ 	.byte	0x04, 0x1c
        /*009a*/ 	.short	(.L_127 - .L_126)


	//   ....[0]....
.L_126:
        /*009c*/ 	.word	0x000000d0


	//   ....[1]....
        /*00a0*/ 	.word	0x000002e0


	//----- nvinfo : EIATTR_CBANK_PARAM_SIZE
	.align		4
.L_127:
        /*00a4*/ 	.byte	0x03, 0x19
        /*00a6*/ 	.short	0x0034


	//----- nvinfo : EIATTR_PARAM_CBANK
	.align		4
        /*00a8*/ 	.byte	0x04, 0x0a
        /*00aa*/ 	.short	(.L_129 - .L_128)
	.align		4
.L_128:
        /*00ac*/ 	.word	index@(.nv.constant0._Z25rgb_to_yuv420_y_p3_kernelPKhS0_S0_iPhiii)
        /*00b0*/ 	.short	0x0380
        /*00b2*/ 	.short	0x0034


	//----- nvinfo : EIATTR_SW_WAR
	.align		4
.L_129:
        /*00b4*/ 	.byte	0x04, 0x36
        /*00b6*/ 	.short	(.L_131 - .L_130)
.L_130:
        /*00b8*/ 	.word	0x00000008
.L_131:


//--------------------- .nv.info._Z26rgb_to_yuv420_uv_c3_kernelPKhiPhiS1_iii --------------------------
	.section	.nv.info._Z26rgb_to_yuv420_uv_c3_kernelPKhiPhiS1_iii,"",@"SHT_CUDA_INFO"
	.sectionflags	@""
	.align	4


	//----- nvinfo : EIATTR_CUDA_API_VERSION
	.align		4
        /*0000*/ 	.byte	0x04, 0x37
        /*0002*/ 	.short	(.L_133 - .L_132)
.L_132:
        /*0004*/ 	.word	0x00000082


	//----- nvinfo : EIATTR_KPARAM_INFO
	.align		4
.L_133:
        /*0008*/ 	.byte	0x04, 0x17
        /*000a*/ 	.short	(.L_135 - .L_134)
.L_134:
        /*000c*/ 	.word	0x00000000
        /*0010*/ 	.short	0x0007
        /*0012*/ 	.short	0x0030
        /*0014*/ 	.byte	0x00, 0xf0, 0x11, 0x00


	//----- nvinfo : EIATTR_KPARAM_INFO
	.align		4
.L_135:
        /*0018*/ 	.byte	0x04, 0x17
        /*001a*/ 	.short	(.L_137 - .L_136)
.L_136:
        /*001c*/ 	.word	0x00000000
        /*0020*/ 	.short	0x0006
        /*0022*/ 	.short	0x002c
        /*0024*/ 	.byte	0x00, 0xf0, 0x11, 0x00


	//----- nvinfo : EIATTR_KPARAM_INFO
	.align		4
.L_137:
        /*0028*/ 	.byte	0x04, 0x17
        /*002a*/ 	.short	(.L_139 - .L_138)
.L_138:
        /*002c*/ 	.word	0x00000000
        /*0030*/ 	.short	0x0005
        /*0032*/ 	.short	0x0028
        /*0034*/ 	.byte	0x00, 0xf0, 0x11, 0x00


	//----- nvinfo : EIATTR_KPARAM_INFO
	.align		4
.L_139:
        /*0038*/ 	.byte	0x04, 0x17
        /*003a*/ 	.short	(.L_141 - .L_140)
.L_140:
        /*003c*/ 	.word	0x00000000
        /*0040*/ 	.short	0x0004
        /*0042*/ 	.short	0x0020
        /*0044*/ 	.byte	0x00, 0xf5, 0x21, 0x00


	//----- nvinfo : EIATTR_KPARAM_INFO
	.align		4
.L_141:
        /*0048*/ 	.byte	0x04, 0x17
        /*004a*/ 	.short	(.L_143 - .L_142)
.L_142:
        /*004c*/ 	.word	0x00000000
        /*0050*/ 	.short	0x0003
        /*0052*/ 	.short	0x0018
        /*0054*/ 	.byte	0x00, 0xf0, 0x11, 0x00


	//----- nvinfo : EIATTR_KPARAM_INFO
	.align		4
.L_143:
        /*0058*/ 	.byte	0x04, 0x17
        /*005a*/ 	.short	(.L_145 - .L_144)
.L_144:
        /*005c*/ 	.word	0x00000000
        /*0060*/ 	.short	0x0002
        /*0062*/ 	.short	0x0010
        /*0064*/ 	.byte	0x00, 0xf5, 0x21, 0x00


	//----- nvinfo : EIATTR_KPARAM_INFO
	.align		4
.L_145:
        /*0068*/ 	.byte	0x04, 0x17
        /*006a*/ 	.short	(.L_147 - .L_146)
.L_146:
        /*006c*/ 	.word	0x00000000
        /*0070*/ 	.short	0x0001
        /*0072*/ 	.short	0x0008
        /*0074*/ 	.byte	0x00, 0xf0, 0x11, 0x00


	//----- nvinfo : EIATTR_KPARAM_INFO
	.align		4
.L_147:
        /*0078*/ 	.byte	0x04, 0x17
        /*007a*/ 	.short	(.L_149 - .L_148)
.L_148:
        /*007c*/ 	.word	0x00000000
        /*0080*/ 	.short	0x0000
        /*0082*/ 	.short	0x0000
        /*0084*/ 	.byte	0x00, 0xf5, 0x21, 0x00


	//----- nvinfo : EIATTR_SPARSE_MMA_MASK
	.align		4
.L_149:
        /*0088*/ 	.byte	0x03, 0x50
        /*008a*/ 	.short	0x0000


	//----- nvinfo : EIATTR_MAXREG_COUNT
	.align		4
        /*008c*/ 	.byte	0x03, 0x1b
        /*008e*/ 	.short	0x00ff


	//----- nvinfo : EIATTR_MERCURY_ISA_VERSION
	.align		4
        /*0090*/ 	.byte	0x03, 0x5f
        /*0092*/ 	.short	0x0101


	//----- nvinfo : EIATTR_VRC_CTA_INIT_COUNT
	.align		4
        /*0094*/ 	.byte	0x02, 0x4a
	.zero		1
	.zero		1


	//----- nvinfo : EIATTR_EXIT_INSTR_OFFSETS
	.align		4
        /*0098*/ 	.byte	0x04, 0x1c
        /*009a*/ 	.short	(.L_151 - .L_150)


	//   ....[0]....
.L_150:
        /*009c*/ 	.word	0x000000f0


	//   ....[1]....
        /*00a0*/ 	.word	0x00000760


	//----- nvinfo : EIATTR_CBANK_PARAM_SIZE
	.align		4
.L_151:
        /*00a4*/ 	.byte	0x03, 0x19
        /*00a6*/ 	.short	0x0034


	//----- nvinfo : EIATTR_PARAM_CBANK
	.align		4
        /*00a8*/ 	.byte	0x04, 0x0a
        /*00aa*/ 	.short	(.L_153 - .L_152)
	.align		4
.L_152:
        /*00ac*/ 	.word	index@(.nv.constant0._Z26rgb_to_yuv420_uv_c3_kernelPKhiPhiS1_iii)
        /*00b0*/ 	.short	0x0380
        /*00b2*/ 	.short	0x0034


	//----- nvinfo : EIATTR_SW_WAR
	.align		4
.L_153:
        /*00b4*/ 	.byte	0x04, 0x36
        /*00b6*/ 	.short	(.L_155 - .L_154)
.L_154:
        /*00b8*/ 	.word	0x00000008
.L_155:


//--------------------- .nv.info._Z25rgb_to_yuv420_y_c3_kernelPKhiPhiii --------------------------
	.section	.nv.info._Z25rgb_to_yuv420_y_c3_kernelPKhiPhiii,"",@"SHT_CUDA_INFO"
	.sectionflags	@""
	.align	4


	//----- nvinfo : EIATTR_CUDA_API_VERSION
	.align		4
        /*0000*/ 	.byte	0x04, 0x37
        /*0002*/ 	.short	(.L_157 - .L_156)
.L_156:
        /*0004*/ 	.word	0x00000082


	//----- nvinfo : EIATTR_KPARAM_INFO
	.align		4
.L_157:
        /*0008*/ 	.byte	0x04, 0x17
        /*000a*/ 	.short	(.L_159 - .L_158)
.L_158:
        /*000c*/ 	.word	0x00000000
        /*0010*/ 	.short	0x0005
        /*0012*/ 	.short	0x0020
        /*0014*/ 	.byte	0x00, 0xf0, 0x11, 0x00


	//----- nvinfo : EIATTR_KPARAM_INFO
	.align		4
.L_159:
        /*0018*/ 	.byte	0x04, 0x17
        /*001a*/ 	.short	(.L_161 - .L_160)
.L_160:
        /*001c*/ 	.word	0x00000000
        /*0020*/ 	.short	0x0004
        /*0022*/ 	.short	0x001c
        /*0024*/ 	.byte	0x00, 0xf0, 0x11, 0x00


	//----- nvinfo : EIATTR_KPARAM_INFO
	.align		4
.L_161:
        /*0028*/ 	.byte	0x04, 0x17
        /*002a*/ 	.short	(.L_163 - .L_162)
.L_162:
        /*002c*/ 	.word	0x00000000
        /*0030*/ 	.short	0x0003
        /*0032*/ 	.short	0x0018
        /*0034*/ 	.byte	0x00, 0xf0, 0x11, 0x00


	//----- nvinfo : EIATTR_KPARAM_INFO
	.align		4
.L_163:
        /*0038*/ 	.byte	0x04, 0x17
        /*003a*/ 	.short	(.L_165 - .L_164)
.L_164:
        /*003c*/ 	.word	0x00000000
        /*0040*/ 	.short	0x0002
        /*0042*/ 	.short	0x0010
        /*0044*/ 	.byte	0x00, 0xf5, 0x21, 0x00


	//----- nvinfo : EIATTR_KPARAM_INFO
	.align		4
.L_165:
        /*0048*/ 	.byte	0x04, 0x17
        /*004a*/ 	.short	(.L_167 - .L_166)
.L_166:
        /*004c*/ 	.word	0x00000000
        /*0050*/ 	.short	0x0001
        /*0052*/ 	.short	0x0008
        /*0054*/ 	.byte	0x00, 0xf0, 0x11, 0x00


	//----- nvinfo : EIATTR_KPARAM_INFO
	.align		4
.L_167:
        /*0058*/ 	.byte	0x04, 0x17
        /*005a*/ 	.short	(.L_169 - .L_168)
.L_168:
        /*005c*/ 	.word	0x00000000
        /*0060*/ 	.short	0x0000
        /*0062*/ 	.short	0x0000
        /*0064*/ 	.byte	0x00, 0xf5, 0x21, 0x00


	//----- nvinfo : EIATTR_SPARSE_MMA_MASK
	.align		4
.L_169:
        /*0068*/ 	.byte	0x03, 0x50
        /*006a*/ 	.short	0x0000


	//----- nvinfo : EIATTR_MAXREG_COUNT
	.align		4
        /*006c*/ 	.byte	0x03, 0x1b
        /*006e*/ 	.short	0x00ff


	//----- nvinfo : EIATTR_MERCURY_ISA_VERSION
	.align		4
        /*0070*/ 	.byte	0x03, 0x5f
        /*0072*/ 	.short	0x0101


	//----- nvinfo : EIATTR_VRC_CTA_INIT_COUNT
	.align		4
        /*0074*/ 	.byte	0x02, 0x4a
	.zero		1
	.zero		1


	//----- nvinfo : EIATTR_EXIT_INSTR_OFFSETS
	.align		4
        /*0078*/ 	.byte	0x04, 0x1c
        /*007a*/ 	.short	(.L_171 - .L_170)


	//   ....[0]....
.L_170:
        /*007c*/ 	.word	0x000000d0


	//   ....[1]....
        /*0080*/ 	.word	0x000002a0


	//----- nvinfo : EIATTR_CBANK_PARAM_SIZE
	.align		4
.L_171:
        /*0084*/ 	.byte	0x03, 0x19
        /*0086*/ 	.short	0x0024


	//----- nvinfo : EIATTR_PARAM_CBANK
	.align		4
        /*0088*/ 	.byte	0x04, 0x0a
        /*008a*/ 	.short	(.L_173 - .L_172)
	.align		4
.L_172:
        /*008c*/ 	.word	index@(.nv.constant0._Z25rgb_to_yuv420_y_c3_kernelPKhiPhiii)
        /*0090*/ 	.short	0x0380
        /*0092*/ 	.short	0x0024


	//----- nvinfo : EIATTR_SW_WAR
	.align		4
.L_173:
        /*0094*/ 	.byte	0x04, 0x36
        /*0096*/ 	.short	(.L_175 - .L_174)
.L_174:
        /*0098*/ 	.word	0x00000008
.L_175:


//--------------------- .nv.callgraph             --------------------------
	.section	.nv.callgraph,"",@"SHT_CUDA_CALLGRAPH"
	.align	4
	.sectionentsize	8
	.align		4
        /*0000*/ 	.word	0x00000000
	.align		4
        /*0004*/ 	.word	0xffffffff
	.align		4
        /*0008*/ 	.word	0x00000000
	.align		4
        /*000c*/ 	.word	0xfffffffe
	.align		4
        /*0010*/ 	.word	0x00000000
	.align		4
        /*0014*/ 	.word	0xfffffffd
	.align		4
        /*0018*/ 	.word	0x00000000
	.align		4
        /*001c*/ 	.word	0xfffffffc


//--------------------- .text._Z27bgr_to_yuv420_uv_ac4_kernelPKhiPhiS1_iii --------------------------
	.section	.text._Z27bgr_to_yuv420_uv_ac4_kernelPKhiPhiS1_iii,"ax",@progbits
	.align	128
        .global         _Z27bgr_to_yuv420_uv_ac4_kernelPKhiPhiS1_iii
        .type           _Z27bgr_to_yuv420_uv_ac4_kernelPKhiPhiS1_iii,@function
        .size           _Z27bgr_to_yuv420_uv_ac4_kernelPKhiPhiS1_iii,(.L_x_6 - _Z27bgr_to_yuv420_uv_ac4_kernelPKhiPhiS1_iii)
        .other          _Z27bgr_to_yuv420_uv_ac4_kernelPKhiPhiS1_iii,@"STO_CUDA_ENTRY STV_DEFAULT"
_Z27bgr_to_yuv420_uv_ac4_kernelPKhiPhiS1_iii:
.text._Z27bgr_to_yuv420_uv_ac4_kernelPKhiPhiS1_iii:
[----:B------:R-:W-:Y:S01]  /*0000*/  LDC R1, c[0x0][0x37c] ;  /* 0x0000df00ff017b82 */ /* 0x000fe20000000800 */
[----:B------:R-:W0:Y:S07]  /*0010*/  S2R R5, SR_TID.Y ;  /* 0x0000000000057919 */ /* 0x000e2e0000002200 */
[----:B------:R-:W1:Y:S01]  /*0020*/  LDC R0, c[0x0][0x360] ;  /* 0x0000d800ff007b82 */ /* 0x000e620000000800 */
[----:B------:R-:W2:Y:S01]  /*0030*/  LDCU UR5, c[0x0][0x3b0] ;  /* 0x00007600ff0577ac */ /* 0x000ea20008000800 */
[----:B------:R-:W1:Y:S01]  /*0040*/  S2R R3, SR_TID.X ;  /* 0x0000000000037919 */ /* 0x000e620000002100 */
[----:B------:R-:W3:Y:S05]  /*0050*/  LDCU UR4, c[0x0][0x3ac] ;  /* 0x00007580ff0477ac */ /* 0x000eea0008000800 */
[----:B------:R-:W0:Y:S08]  /*0060*/  S2UR UR7, SR_CTAID.Y ;  /* 0x00000000000779c3 */ /* 0x000e300000002600 */
[----:B------:R-:W0:Y:S01]  /*0070*/  LDC R2, c[0x0][0x364] ;  /* 0x0000d900ff027b82 */ /* 0x000e220000000800 */
[----:B--2---:R-:W-:-:S02]  /*0080*/  USHF.R.S32.HI UR5, URZ, 0x1, UR5 ;  /* 0x00000001ff057899 */ /* 0x004fc40008011405 */
[----:B---3--:R-:W-:-:S05]  /*0090*/  USHF.R.S32.HI UR4, URZ, 0x1, UR4 ;  /* 0x00000001ff047899 */ /* 0x008fca0008011404 */
[----:B------:R-:W1:Y:S01]  /*00a0*/  S2UR UR6, SR_CTAID.X ;  /* 0x00000000000679c3 */ /* 0x000e620000002500 */
[----:B0-----:R-:W-:-:S05]  /*00b0*/  IMAD R2, R2, UR7, R5 ;  /* 0x0000000702027c24 */ /* 0x001fca000f8e0205 */
[----:B------:R-:W-:Y:S01]  /*00c0*/  ISETP.GE.AND P0, PT, R2, UR5, PT ;  /* 0x0000000502007c0c */ /* 0x000fe2000bf06270 */
[----:B-1----:R-:W-:-:S05]  /*00d0*/  IMAD R0, R0, UR6, R3 ;  /* 0x0000000600007c24 */ /* 0x002fca000f8e0203 */
[----:B------:R-:W-:-:S13]  /*00e0*/  ISETP.GE.OR P0, PT, R0, UR4, P0 ;  /* 0x0000000400007c0c */ /* 0x000fda0008706670 */
[----:B------:R-:W-:Y:S05]  /*00f0*/  @P0 EXIT ;  /* 0x000000000000094d */ /* 0x000fea0003800000 */
[----:B------:R-:W0:Y:S01]  /*0100*/  LDC R5, c[0x0][0x388] ;  /* 0x0000e200ff057b82 */ /* 0x000e220000000800 */
[----:B------:R-:W1:Y:S01]  /*0110*/  LDCU.64 UR6, c[0x0][0x380] ;  /* 0x00007000ff0677ac */ /* 0x000e620008000a00 */
[----:B------:R-:W-:Y:S01]  /*0120*/  IMAD.SHL.U32 R14, R0, 0x8, RZ ;  /* 0x00000008000e7824 */ /* 0x000fe200078e00ff */
[----:B------:R-:W2:Y:S04]  /*0130*/  LDCU.64 UR4, c[0x0][0x358] ;  /* 0x00006b00ff0477ac */ /* 0x000ea80008000a00 */
[----:B------:R-:W-:Y:S01]  /*0140*/  SHF.R.S32.HI R4, RZ, 0x1f, R14 ;  /* 0x0000001fff047819 */ /* 0x000fe2000001140e */
[----:B------:R-:W3:Y:S01]  /*0150*/  LDCU.64 UR10, c[0x0][0x3a0] ;  /* 0x00007400ff0a77ac */ /* 0x000ee20008000a00 */
[----:B------:R-:W4:Y:S01]  /*0160*/  LDCU.64 UR8, c[0x0][0x390] ;  /* 0x00007200ff0877ac */ /* 0x000f220008000a00 */
[----:B0-----:R-:W-:-:S04]  /*0170*/  IMAD R3, R2, R5, RZ ;  /* 0x0000000502037224 */ /* 0x001fc800078e02ff */
[----:B------:R-:W-:-:S05]  /*0180*/  IMAD.SHL.U32 R3, R3, 0x2, RZ ;  /* 0x0000000203037824 */ /* 0x000fca00078e00ff */
[--C-:B-1----:R-:W-:Y:S01]  /*0190*/  IADD3 R14, P0, P1, R14, UR6, R3.reuse ;  /* 0x000000060e0e7c10 */ /* 0x102fe2000f91e003 */
[----:B------:R-:W0:Y:S01]  /*01a0*/  LDCU UR6, c[0x0][0x398] ;  /* 0x00007300ff0677ac */ /* 0x000e220008000800 */
[----:B------:R-:W-:-:S04]  /*01b0*/  SHF.R.S32.HI R3, RZ, 0x1f, R3 ;  /* 0x0000001fff037819 */ /* 0x000fc80000011403 */
[----:B------:R-:W-:Y:S01]  /*01c0*/  IADD3.X R15, PT, PT, R4, UR7, R3, P0, P1 ;  /* 0x00000007040f7c10 */ /* 0x000fe200087e2403 */
[----:B------:R-:W1:Y:S04]  /*01d0*/  LDCU UR7, c[0x0][0x3a8] ;  /* 0x00007500ff0777ac */ /* 0x000e680008000800 */
[----:B--2---:R-:W2:Y:S04]  /*01e0*/  LDG.E.U8.CONSTANT R16, desc[UR4][R14.64+0x2] ;  /* 0x000002040e107981 */ /* 0x004ea8000c1e9100 */
[----:B------:R-:W5:Y:S04]  /*01f0*/  LDG.E.U8.CONSTANT R12, desc[UR4][R14.64+0x1] ;  /* 0x000001040e0c7981 */ /* 0x000f68000c1e9100 */
[----:B------:R-:W3:Y:S04]  /*0200*/  LDG.E.U8.CONSTANT R19, desc[UR4][R14.64+0x6] ;  /* 0x000006040e137981 */ /* 0x000ee8000c1e9100 */
[----:B------:R-:W4:Y:S04]  /*0210*/  LDG.E.U8.CONSTANT R11, desc[UR4][R14.64] ;  /* 0x000000040e0b7981 */ /* 0x000f28000c1e9100 */
[----:B------:R-:W4:Y:S01]  /*0220*/  LDG.E.U8.CONSTANT R18, desc[UR4][R14.64+0x5] ;  /* 0x000005040e127981 */ /* 0x000f22000c1e9100 */
[----:B------:R-:W-:-:S03]  /*0230*/  IADD3 R8, P0, PT, R14, R5, RZ ;  /* 0x000000050e087210 */ /* 0x000fc60007f1e0ff */
[----:B------:R4:W4:Y:S01]  /*0240*/  LDG.E.U8.CONSTANT R13, desc[UR4][R14.64+0x4] ;  /* 0x000004040e0d7981 */ /* 0x000922000c1e9100 */
[----:B------:R-:W-:-:S05]  /*0250*/  LEA.HI.X.SX32 R9, R5, R15, 0x1, P0 ;  /* 0x0000000f05097211 */ /* 0x000fca00000f0eff */
[----:B------:R-:W4:Y:S04]  /*0260*/  LDG.E.U8.CONSTANT R10, desc[UR4][R8.64+0x2] ;  /* 0x00000204080a7981 */ /* 0x000f28000c1e9100 */
[----:B------:R-:W4:Y:S04]  /*0270*/  LDG.E.U8.CONSTANT R5, desc[UR4][R8.64+0x1] ;  /* 0x0000010408057981 */ /* 0x000f28000c1e9100 */
[----:B------:R-:W4:Y:S04]  /*0280*/  LDG.E.U8.CONSTANT R3, desc[UR4][R8.64+0x6] ;  /* 0x0000060408037981 */ /* 0x000f28000c1e9100 */
[----:B------:R-:W4:Y:S04]  /*0290*/  LDG.E.U8.CONSTANT R6, desc[UR4][R8.64] ;  /* 0x0000000408067981 */ /* 0x000f28000c1e9100 */
[----:B------:R-:W4:Y:S04]  /*02a0*/  LDG.E.U8.CONSTANT R4, desc[UR4][R8.64+0x5] ;  /* 0x0000050408047981 */ /* 0x000f28000c1e9100 */
[----:B------:R0:W4:Y:S01]  /*02b0*/  LDG.E.U8.CONSTANT R7, desc[UR4][R8.64+0x4] ;  /* 0x0000040408077981 */ /* 0x000122000c1e9100 */
[----:B--2---:R-:W-:-:S02]  /*02c0*/  I2FP.F32.U32 R16, R16 ;  /* 0x0000001000107245 */ /* 0x004fc40000201000 */
[----:B-----5:R-:W-:-:S03]  /*02d0*/  I2FP.F32.U32 R12, R12 ;  /* 0x0000000c000c7245 */ /* 0x020fc60000201000 */
[----:B------:R-:W-:-:S04]  /*02e0*/  FMUL R17, R16, 0.29899999499320983887 ;  /* 0x3e99168710117820 */ /* 0x000fc80000400000 */
[----:B------:R-:W-:Y:S01]  /*02f0*/  FFMA R17, R12, 0.58700001239776611328, R17 ;  /* 0x3f1645a20c117823 */ /* 0x000fe20000000011 */
[----:B---3--:R-:W-:Y:S02]  /*0300*/  I2FP.F32.U32 R12, R19 ;  /* 0x00000013000c7245 */ /* 0x008fe40000201000 */
[----:B----4-:R-:W-:-:S03]  /*0310*/  I2FP.F32.U32 R14, R11 ;  /* 0x0000000b000e7245 */ /* 0x010fc60000201000 */
[----:B0-----:R-:W-:Y:S01]  /*0320*/  FMUL R9, R12, 0.29899999499320983887 ;  /* 0x3e9916870c097820 */ /* 0x001fe20000400000 */
[----:B------:R-:W-:Y:S01]  /*0330*/  I2FP.F32.U32 R18, R18 ;  /* 0x0000001200127245 */ /* 0x000fe20000201000 */
[----:B------:R-:W-:Y:S01]  /*0340*/  FFMA R17, R14, 0.11400000005960464478, R17 ;  /* 0x3de978d50e117823 */ /* 0x000fe20000000011 */
[----:B------:R-:W-:-:S03]  /*0350*/  I2FP.F32.U32 R13, R13 ;  /* 0x0000000d000d7245 */ /* 0x000fc60000201000 */
[----:B------:R-:W-:Y:S01]  /*0360*/  FFMA R18, R18, 0.58700001239776611328, R9 ;  /* 0x3f1645a212127823 */ /* 0x000fe20000000009 */
[----:B------:R-:W-:Y:S02]  /*0370*/  IMAD.MOV.U32 R11, RZ, RZ, 0x43000000 ;  /* 0x43000000ff0b7424 */ /* 0x000fe400078e00ff */
[----:B------:R-:W-:Y:S01]  /*0380*/  FADD R14, R14, -R17 ;  /* 0x800000110e0e7221 */ /* 0x000fe20000000000 */
[----:B------:R-:W-:-:S03]  /*0390*/  FFMA R18, R13, 0.11400000005960464478, R18 ;  /* 0x3de978d50d127823 */ /* 0x000fc60000000012 */
[----:B------:R-:W-:Y:S01]  /*03a0*/  FFMA R8, R14, 0.49200001358985900879, R11 ;  /* 0x3efbe76d0e087823 */ /* 0x000fe2000000000b */
[----:B------:R-:W-:Y:S01]  /*03b0*/  FADD R16, R16, -R17 ;  /* 0x8000001110107221 */ /* 0x000fe20000000000 */
[----:B------:R-:W-:Y:S01]  /*03c0*/  FADD R14, R13, -R18 ;  /* 0x800000120d0e7221 */ /* 0x000fe20000000000 */
[----:B------:R-:W-:Y:S02]  /*03d0*/  I2FP.F32.U32 R10, R10 ;  /* 0x0000000a000a7245 */ /* 0x000fe40000201000 */
[----:B------:R-:W-:Y:S01]  /*03e0*/  I2FP.F32.U32 R13, R5 ;  /* 0x00000005000d7245 */ /* 0x000fe20000201000 */
[--C-:B------:R-:W-:Y:S01]  /*03f0*/  FFMA R5, R14, 0.49200001358985900879, R11.reuse ;  /* 0x3efbe76d0e057823 */ /* 0x100fe2000000000b */
[----:B------:R-:W-:Y:S01]  /*0400*/  FFMA R9, R16, 0.87699997425079345703, R11 ;  /* 0x3f60831210097823 */ /* 0x000fe2000000000b */
[----:B------:R-:W-:Y:S01]  /*0410*/  I2FP.F32.U32 R14, R3 ;  /* 0x00000003000e7245 */ /* 0x000fe20000201000 */
[----:B------:R-:W-:Y:S01]  /*0420*/  FMUL R16, R10, 0.29899999499320983887 ;  /* 0x3e9916870a107820 */ /* 0x000fe20000400000 */
[----:B------:R-:W-:-:S03]  /*0430*/  I2FP.F32.U32 R6, R6 ;  /* 0x0000000600067245 */ /* 0x000fc60000201000 */
[----:B------:R-:W-:Y:S01]  /*0440*/  FFMA R13, R13, 0.58700001239776611328, R16 ;  /* 0x3f1645a20d0d7823 */ /* 0x000fe20000000010 */
[----:B------:R-:W-:Y:S01]  /*0450*/  FMUL R15, R14, 0.29899999499320983887 ;  /* 0x3e9916870e0f7820 */ /* 0x000fe20000400000 */
[----:B------:R-:W-:Y:S02]  /*0460*/  I2FP.F32.U32 R4, R4 ;  /* 0x0000000400047245 */ /* 0x000fe40000201000 */
[----:B------:R-:W-:Y:S01]  /*0470*/  FFMA R13, R6, 0.11400000005960464478, R13 ;  /* 0x3de978d5060d7823 */ /* 0x000fe2000000000d */
[----:B------:R-:W-:Y:S02]  /*0480*/  I2FP.F32.U32 R7, R7 ;  /* 0x0000000700077245 */ /* 0x000fe40000201000 */
[----:B------:R-:W-:Y:S01]  /*0490*/  FFMA R4, R4, 0.58700001239776611328, R15 ;  /* 0x3f1645a204047823 */ /* 0x000fe2000000000f */
[----:B------:R-:W-:Y:S01]  /*04a0*/  FADD R12, R12, -R18 ;  /* 0x800000120c0c7221 */ /* 0x000fe20000000000 */
[--C-:B------:R-:W-:Y:S01]  /*04b0*/  FADD R6, R6, -R13.reuse ;  /* 0x8000000d06067221 */ /* 0x100fe20000000000 */
[----:B------:R-:W-:Y:S01]  /*04c0*/  FADD R10, R10, -R13 ;  /* 0x8000000d0a0a7221 */ /* 0x000fe20000000000 */
[C---:B------:R-:W-:Y:S01]  /*04d0*/  FFMA R4, R7.reuse, 0.11400000005960464478, R4 ;  /* 0x3de978d507047823 */ /* 0x040fe20000000004 */
[--C-:B------:R-:W-:Y:S01]  /*04e0*/  FFMA R3, R12, 0.87699997425079345703, R11.reuse ;  /* 0x3f6083120c037823 */ /* 0x100fe2000000000b */
[--C-:B------:R-:W-:Y:S01]  /*04f0*/  FFMA R6, R6, 0.49200001358985900879, R11.reuse ;  /* 0x3efbe76d06067823 */ /* 0x100fe2000000000b */
[--C-:B------:R-:W-:Y:S01]  /*0500*/  FFMA R10, R10, 0.87699997425079345703, R11.reuse ;  /* 0x3f6083120a0a7823 */ /* 0x100fe2000000000b */
[--C-:B------:R-:W-:Y:S01]  /*0510*/  FADD R12, R7, -R4.reuse ;  /* 0x80000004070c7221 */ /* 0x100fe20000000000 */
[----:B------:R-:W-:Y:S01]  /*0520*/  FADD R4, R14, -R4 ;  /* 0x800000040e047221 */ /* 0x000fe20000000000 */
[----:B------:R-:W0:Y:S02]  /*0530*/  F2I.TRUNC.NTZ R8, R8 ;  /* 0x0000000800087305 */ /* 0x000e24000020f100 */
[--C-:B------:R-:W-:Y:S01]  /*0540*/  FFMA R12, R12, 0.49200001358985900879, R11.reuse ;  /* 0x3efbe76d0c0c7823 */ /* 0x100fe2000000000b */
[----:B------:R-:W-:-:S05]  /*0550*/  FFMA R11, R4, 0.87699997425079345703, R11 ;  /* 0x3f608312040b7823 */ /* 0x000fca000000000b */
[----:B------:R-:W2:Y:S08]  /*0560*/  F2I.TRUNC.NTZ R5, R5 ;  /* 0x0000000500057305 */ /* 0x000eb0000020f100 */
[----:B------:R-:W3:Y:S08]  /*0570*/  F2I.TRUNC.NTZ R6, R6 ;  /* 0x0000000600067305 */ /* 0x000ef0000020f100 */
[----:B------:R-:W4:Y:S08]  /*0580*/  F2I.TRUNC.NTZ R9, R9 ;  /* 0x0000000900097305 */ /* 0x000f30000020f100 */
[----:B------:R-:W5:Y:S08]  /*0590*/  F2I.TRUNC.NTZ R3, R3 ;  /* 0x0000000300037305 */ /* 0x000f70000020f100 */
[----:B------:R-:W1:Y:S08]  /*05a0*/  F2I.TRUNC.NTZ R10, R10 ;  /* 0x0000000a000a7305 */ /* 0x000e70000020f100 */
[----:B------:R-:W1:Y:S08]  /*05b0*/  F2I.TRUNC.NTZ R12, R12 ;  /* 0x0000000c000c7305 */ /* 0x000e70000020f100 */
[----:B------:R-:W1:Y:S01]  /*05c0*/  F2I.TRUNC.NTZ R11, R11 ;  /* 0x0000000b000b7305 */ /* 0x000e62000020f100 */
[----:B0-----:R-:W-:-:S02]  /*05d0*/  VIMNMX.RELU R8, PT, PT, R8, 0xff, PT ;  /* 0x000000ff08087848 */ /* 0x001fc40003fe1100 */
[----:B--2---:R-:W-:Y:S02]  /*05e0*/  VIMNMX.RELU R5, PT, PT, R5, 0xff, PT ;  /* 0x000000ff05057848 */ /* 0x004fe40003fe1100 */
[----:B---3--:R-:W-:Y:S02]  /*05f0*/  VIMNMX.RELU R6, PT, PT, R6, 0xff, PT ;  /* 0x000000ff06067848 */ /* 0x008fe40003fe1100 */
[----:B----4-:R-:W-:Y:S02]  /*0600*/  VIMNMX.RELU R9, PT, PT, R9, 0xff, PT ;  /* 0x000000ff09097848 */ /* 0x010fe40003fe1100 */
[----:B-----5:R-:W-:Y:S02]  /*0610*/  VIMNMX.RELU R4, PT, PT, R3, 0xff, PT ;  /* 0x000000ff03047848 */ /* 0x020fe40003fe1100 */
[----:B-1----:R-:W-:Y:S01]  /*0620*/  VIMNMX.RELU R10, PT, PT, R10, 0xff, PT ;  /* 0x000000ff0a0a7848 */ /* 0x002fe20003fe1100 */
[----:B------:R-:W-:Y:S01]  /*0630*/  IMAD R7, R2, UR7, RZ ;  /* 0x0000000702077c24 */ /* 0x000fe2000f8e02ff */
[----:B------:R-:W-:Y:S01]  /*0640*/  IADD3 R5, PT, PT, R6, R5, R8 ;  /* 0x0000000506057210 */ /* 0x000fe20007ffe008 */
[----:B------:R-:W-:Y:S01]  /*0650*/  IMAD R3, R2, UR6, RZ ;  /* 0x0000000602037c24 */ /* 0x000fe2000f8e02ff */
[----:B------:R-:W-:-:S02]  /*0660*/  VIMNMX.RELU R12, PT, PT, R12, 0xff, PT ;  /* 0x000000ff0c0c7848 */ /* 0x000fc40003fe1100 */
[----:B------:R-:W-:Y:S02]  /*0670*/  IADD3 R9, PT, PT, R10, R4, R9 ;  /* 0x000000040a097210 */ /* 0x000fe40007ffe009 */
[----:B------:R-:W-:Y:S01]  /*0680*/  VIMNMX.RELU R6, PT, PT, R11, 0xff, PT ;  /* 0x000000ff0b067848 */ /* 0x000fe20003fe1100 */
[----:B------:R-:W-:Y:S01]  /*0690*/  IMAD.IADD R12, R5, 0x1, R12 ;  /* 0x00000001050c7824 */ /* 0x000fe200078e020c */
[--C-:B------:R-:W-:Y:S02]  /*06a0*/  IADD3 R4, P2, P3, R7, UR10, R0.reuse ;  /* 0x0000000a07047c10 */ /* 0x100fe4000fb5e000 */
[----:B------:R-:W-:Y:S01]  /*06b0*/  SHF.R.S32.HI R10, RZ, 0x1f, R0 ;  /* 0x0000001fff0a7819 */ /* 0x000fe20000011400 */
[----:B------:R-:W-:Y:S01]  /*06c0*/  IMAD.IADD R6, R9, 0x1, R6 ;  /* 0x0000000109067824 */ /* 0x000fe200078e0206 */
[----:B------:R-:W-:Y:S02]  /*06d0*/  SHF.R.S32.HI R7, RZ, 0x1f, R7 ;  /* 0x0000001fff077819 */ /* 0x000fe40000011407 */
[----:B------:R-:W-:-:S02]  /*06e0*/  SHF.R.S32.HI R8, RZ, 0x1f, R3 ;  /* 0x0000001fff087819 */ /* 0x000fc40000011403 */
[----:B------:R-:W-:Y:S02]  /*06f0*/  IADD3 R2, P0, P1, R3, UR8, R0 ;  /* 0x0000000803027c10 */ /* 0x000fe4000f91e000 */
[--C-:B------:R-:W-:Y:S02]  /*0700*/  IADD3.X R5, PT, PT, R7, UR11, R10.reuse, P2, P3 ;  /* 0x0000000b07057c10 */ /* 0x100fe400097e640a */
[----:B------:R-:W-:Y:S02]  /*0710*/  IADD3.X R3, PT, PT, R8, UR9, R10, P0, P1 ;  /* 0x0000000908037c10 */ /* 0x000fe400087e240a */
[----:B------:R-:W-:Y:S02]  /*0720*/  SHF.R.U32.HI R7, RZ, 0x2, R12 ;  /* 0x00000002ff077819 */ /* 0x000fe4000001160c */
[----:B------:R-:W-:-:S03]  /*0730*/  SHF.R.U32.HI R9, RZ, 0x2, R6 ;  /* 0x00000002ff097819 */ /* 0x000fc60000011606 */
[----:B------:R-:W-:Y:S04]  /*0740*/  STG.E.U8 desc[UR4][R2.64], R7 ;  /* 0x0000000702007986 */ /* 0x000fe8000c101104 */
[----:B------:R-:W-:Y:S01]  /*0750*/  STG.E.U8 desc[UR4][R4.64], R9 ;  /* 0x0000000904007986 */ /* 0x000fe2000c101104 */
[----:B------:R-:W-:Y:S05]  /*0760*/  EXIT ;  /* 0x000000000000794d */ /* 0x000fea0003800000 */
.L_x_0:
[----:B------:R-:W-:-:S00]  /*0770*/  BRA `(.L_x_0) ;  /* 0xfffffffc00fc7947 */ /* 0x000fc0000383ffff */
[----:B------:R-:W-:-:S00]  /*0780*/  NOP ;  /* 0x0000000000007918 */ /* 0x000fc00000000000 */
[----:B------:R-:W-:-:S00]  /*0790*/  NOP ;  /* 0x0000000000007918 */ /* 0x000fc00000000000 */
[----:B------:R-:W-:-:S00]  /*07a0*/  NOP ;  /* 0x0000000000007918 */ /* 0x000fc00000000000 */
[----:B------:R-:W-:-:S00]  /*07b0*/  NOP ;  /* 0x0000000000007918 */ /* 0x000fc00000000000 */
[----:B------:R-:W-:-:S00]  /*07c0*/  NOP ;  /* 0x0000000000007918 */ /* 0x000fc00000000000 */
[----:B------:R-:W-:-:S00]  /*07d0*/  NOP ;  /* 0x0000000000007918 */ /* 0x000fc00000000000 */
[----:B------:R-:W-:-:S00]  /*07e0*/  NOP ;  /* 0x0000000000007918 */ /* 0x000fc00000000000 */
[----:B------:R-:W-:-:S00]  /*07f0*/  NOP ;  /* 0x0000000000007918 */ /* 0x000fc00000000000 */
.L_x_6:


//--------------------- .text._Z26bgr_to_yuv420_y_ac4_kernelPKhiPhiii --------------------------
	.section	.text._Z26bgr_to_yuv420_y_ac4_kernelPKhiPhiii,"ax",@progbits
	.align	128
        .global         _Z26bgr_to_yuv420_y_ac4_kernelPKhiPhiii
        .type           _Z26bgr_to_yuv420_y_ac4_kernelPKhiPhiii,@function
        .size           _Z26bgr_to_yuv420_y_ac4_kernelPKhiPhiii,(.L_x_7 - _Z26bgr_to_yuv420_y_ac4_kernelPKhiPhiii)
        .other          _Z26bgr_to_yuv420_y_ac4_kernelPKhiPhiii,@"STO_CUDA_ENTRY STV_DEFAULT"
_Z26bgr_to_yuv420_y_ac4_kernelPKhiPhiii:
.text._Z26bgr_to_yuv420_y_ac4_kernelPKhiPhiii:
[----:B------:R-:W-:Y:S01]  /*0000*/  LDC R1, c[0x0][0x37c] ;  /* 0x0000df00ff017b82 */ /* 0x000fe20000000800 */
[----:B------:R-:W0:Y:S07]  /*0010*/  S2R R5, SR_TID.Y ;  /* 0x0000000000057919 */ /* 0x000e2e0000002200 */
[----:B------:R-:W1:Y:S01]  /*0020*/  LDC R0, c[0x0][0x360] ;  /* 0x0000d800ff007b82 */ /* 0x000e620000000800 */
[----:B------:R-:W2:Y:S01]  /*0030*/  LDCU UR6, c[0x0][0x3a0] ;  /* 0x00007400ff0677ac */ /* 0x000ea20008000800 */
[----:B------:R-:W1:Y:S01]  /*0040*/  S2R R3, SR_TID.X ;  /* 0x0000000000037919 */ /* 0x000e620000002100 */
[----:B------:R-:W3:Y:S05]  /*0050*/  LDCU UR7, c[0x0][0x39c] ;  /* 0x00007380ff0777ac */ /* 0x000eea0008000800 */
[----:B------:R-:W0:Y:S08]  /*0060*/  S2UR UR5, SR_CTAID.Y ;  /* 0x00000000000579c3 */ /* 0x000e300000002600 */
[----:B------:R-:W0:Y:S08]  /*0070*/  LDC R4, c[0x0][0x364] ;  /* 0x0000d900ff047b82 */ /* 0x000e300000000800 */
[----:B------:R-:W1:Y:S01]  /*0080*/  S2UR UR4, SR_CTAID.X ;  /* 0x00000000000479c3 */ /* 0x000e620000002500 */
[----:B0-----:R-:W-:-:S05]  /*0090*/  IMAD R4, R4, UR5, R5 ;  /* 0x0000000504047c24 */ /* 0x001fca000f8e0205 */
[----:B--2---:R-:W-:Y:S01]  /*00a0*/  ISETP.GE.AND P0, PT, R4, UR6, PT ;  /* 0x0000000604007c0c */ /* 0x004fe2000bf06270 */
[----:B-1----:R-:W-:-:S05]  /*00b0*/  IMAD R0, R0, UR4, R3 ;  /* 0x0000000400007c24 */ /* 0x002fca000f8e0203 */
[----:B---3--:R-:W-:-:S13]  /*00c0*/  ISETP.GE.OR P0, PT, R0, UR7, P0 ;  /* 0x0000000700007c0c */ /* 0x008fda0008706670 */
[----:B------:R-:W-:Y:S05]  /*00d0*/  @P0 EXIT ;  /* 0x000000000000094d */ /* 0x000fea0003800000 */
[----:B------:R-:W0:Y:S01]  /*00e0*/  LDCU UR6, c[0x0][0x388] ;  /* 0x00007100ff0677ac */ /* 0x000e220008000800 */
[----:B------:R-:W-:Y:S01]  /*00f0*/  IMAD.SHL.U32 R2, R0, 0x4, RZ ;  /* 0x0000000400027824 */ /* 0x000fe200078e00ff */
[----:B------:R-:W1:Y:S04]  /*0100*/  LDCU.64 UR8, c[0x0][0x380] ;  /* 0x00007000ff0877ac */ /* 0x000e680008000a00 */
[--C-:B------:R-:W-:Y:S01]  /*0110*/  SHF.R.S32.HI R6, RZ, 0x1f, R2.reuse ;  /* 0x0000001fff067819 */ /* 0x100fe20000011402 */
[----:B------:R-:W2:Y:S01]  /*0120*/  LDCU.64 UR4, c[0x0][0x358] ;  /* 0x00006b00ff0477ac */ /* 0x000ea20008000a00 */
[----:B0-----:R-:W-:Y:S01]  /*0130*/  IMAD R3, R4, UR6, RZ ;  /* 0x0000000604037c24 */ /* 0x001fe2000f8e02ff */
[----:B------:R-:W0:Y:S04]  /*0140*/  LDCU UR6, c[0x0][0x398] ;  /* 0x00007300ff0677ac */ /* 0x000e280008000800 */
[----:B-1----:R-:W-:-:S02]  /*0150*/  IADD3 R2, P0, P1, R3, UR8, R2 ;  /* 0x0000000803027c10 */ /* 0x002fc4000f91e002 */
[----:B------:R-:W-:-:S04]  /*0160*/  SHF.R.S32.HI R3, RZ, 0x1f, R3 ;  /* 0x0000001fff037819 */ /* 0x000fc80000011403 */
[----:B------:R-:W-:Y:S01]  /*0170*/  IADD3.X R3, PT, PT, R3, UR9, R6, P0, P1 ;  /* 0x0000000903037c10 */ /* 0x000fe200087e2406 */
[----:B------:R-:W1:Y:S04]  /*0180*/  LDCU.64 UR8, c[0x0][0x390] ;  /* 0x00007200ff0877ac */ /* 0x000e680008000a00 */
[----:B--2---:R-:W2:Y:S04]  /*0190*/  LDG.E.U8.CONSTANT R7, desc[UR4][R2.64+0x2] ;  /* 0x0000020402077981 */ /* 0x004ea8000c1e9100 */
[----:B------:R-:W3:Y:S04]  /*01a0*/  LDG.E.U8.CONSTANT R6, desc[UR4][R2.64+0x1] ;  /* 0x0000010402067981 */ /* 0x000ee8000c1e9100 */
[----:B------:R-:W4:Y:S01]  /*01b0*/  LDG.E.U8.CONSTANT R5, desc[UR4][R2.64] ;  /* 0x0000000402057981 */ /* 0x000f22000c1e9100 */
[----:B--2---:R-:W-:-:S02]  /*01c0*/  I2FP.F32.U32 R7, R7 ;  /* 0x0000000700077245 */ /* 0x004fc40000201000 */
[----:B---3--:R-:W-:-:S03]  /*01d0*/  I2FP.F32.U32 R6, R6 ;  /* 0x0000000600067245 */ /* 0x008fc60000201000 */
[----:B------:R-:W-:Y:S01]  /*01e0*/  FMUL R7, R7, 0.29899999499320983887 ;  /* 0x3e99168707077820 */ /* 0x000fe20000400000 */
[----:B----4-:R-:W-:-:S03]  /*01f0*/  I2FP.F32.U32 R5, R5 ;  /* 0x0000000500057245 */ /* 0x010fc60000201000 */
[----:B------:R-:W-:Y:S01]  /*0200*/  FFMA R6, R6, 0.58700001239776611328, R7 ;  /* 0x3f1645a206067823 */ /* 0x000fe20000000007 */
[----:B0-----:R-:W-:Y:S01]  /*0210*/  IMAD R7, R4, UR6, RZ ;  /* 0x0000000604077c24 */ /* 0x001fe2000f8e02ff */
[----:B------:R-:W-:Y:S02]  /*0220*/  SHF.R.S32.HI R4, RZ, 0x1f, R0 ;  /* 0x0000001fff047819 */ /* 0x000fe40000011400 */
[----:B------:R-:W-:Y:S02]  /*0230*/  FFMA R5, R5, 0.11400000005960464478, R6 ;  /* 0x3de978d505057823 */ /* 0x000fe40000000006 */
[----:B-1----:R-:W-:Y:S02]  /*0240*/  IADD3 R2, P0, P1, R7, UR8, R0 ;  /* 0x0000000807027c10 */ /* 0x002fe4000f91e000 */
[----:B------:R-:W-:Y:S02]  /*0250*/  SHF.R.S32.HI R7, RZ, 0x1f, R7 ;  /* 0x0000001fff077819 */ /* 0x000fe40000011407 */
[----:B------:R-:W0:Y:S02]  /*0260*/  F2I.TRUNC.NTZ R5, R5 ;  /* 0x0000000500057305 */ /* 0x000e24000020f100 */
[----:B------:R-:W-:-:S02]  /*0270*/  IADD3.X R3, PT, PT, R7, UR9, R4, P0, P1 ;  /* 0x0000000907037c10 */ /* 0x000fc400087e2404 */
[----:B0-----:R-:W-:-:S05]  /*0280*/  VIMNMX.RELU R7, PT, PT, R5, 0xff, PT ;  /* 0x000000ff05077848 */ /* 0x001fca0003fe1100 */
[----:B------:R-:W-:Y:S01]  /*0290*/  STG.E.U8 desc[UR4][R2.64], R7 ;  /* 0x0000000702007986 */ /* 0x000fe2000c101104 */
[----:B------:R-:W-:Y:S05]  /*02a0*/  EXIT ;  /* 0x000000000000794d */ /* 0x000fea0003800000 */
.L_x_1:
        /* <DEDUP_REMOVED lines=13> */
.L_x_7:


//--------------------- .text._Z26rgb_to_yuv420_uv_p3_kernelPKhS0_S0_iPhiS1_iii --------------------------
	.section	.text._Z26rgb_to_yuv420_uv_p3_kernelPKhS0_S0_iPhiS1_iii,"ax",@progbits
	.align	128
        .global         _Z26rgb_to_yuv420_uv_p3_kernelPKhS0_S0_iPhiS1_iii
        .type           _Z26rgb_to_yuv420_uv_p3_kernelPKhS0_S0_iPhiS1_iii,@function
        .size           _Z26rgb_to_yuv420_uv_p3_kernelPKhS0_S0_iPhiS1_iii,(.L_x_8 - _Z26rgb_to_yuv420_uv_p3_kernelPKhS0_S0_iPhiS1_iii)
        .other          _Z26rgb_to_yuv420_uv_p3_kernelPKhS0_S0_iPhiS1_iii,@"STO_CUDA_ENTRY STV_DEFAULT"
_Z26rgb_to_yuv420_uv_p3_kernelPKhS0_S0_iPhiS1_iii:
.text._Z26rgb_to_yuv420_uv_p3_kernelPKhS0_S0_iPhiS1_iii:
        /* <DEDUP_REMOVED lines=16> */
[----:B------:R-:W0:Y:S01]  /*0100*/  LDCU UR6, c[0x0][0x398] ;  /* 0x00007300ff0677ac */ /* 0x000e220008000800 */
[----:B------:R-:W-:Y:S01]  /*0110*/  IMAD.SHL.U32 R2, R0, 0x2, RZ ;  /* 0x0000000200027824 */ /* 0x000fe200078e00ff */
[----:B------:R-:W1:Y:S04]  /*0120*/  LDCU.128 UR8, c[0x0][0x380] ;  /* 0x00007000ff0877ac */ /* 0x000e680008000c00 */
[----:B------:R-:W-:Y:S01]  /*0130*/  SHF.R.S32.HI R4, RZ, 0x1f, R2 ;  /* 0x0000001fff047819 */ /* 0x000fe20000011402 */
[----:B------:R-:W2:Y:S01]  /*0140*/  LDCU.64 UR12, c[0x0][0x390] ;  /* 0x00007200ff0c77ac */ /* 0x000ea20008000a00 */
[----:B------:R-:W3:Y:S01]  /*0150*/  LDCU.64 UR4, c[0x0][0x358] ;  /* 0x00006b00ff0477ac */ /* 0x000ee20008000a00 */
[----:B------:R-:W4:Y:S01]  /*0160*/  LDCU UR7, c[0x0][0x3b8] ;  /* 0x00007700ff0777ac */ /* 0x000f220008000800 */
[----:B0-----:R-:W-:-:S04]  /*0170*/  IMAD R3, R8, UR6, RZ ;  /* 0x0000000608037c24 */ /* 0x001fc8000f8e02ff */
[----:B------:R-:W-:-:S05]  /*0180*/  IMAD.SHL.U32 R3, R3, 0x2, RZ ;  /* 0x0000000203037824 */ /* 0x000fca00078e00ff */
[----:B------:R-:W-:-:S04]  /*0190*/  IADD3 R20, P0, PT, R2, R3, RZ ;  /* 0x0000000302147210 */ /* 0x000fc80007f1e0ff */
[C---:B------:R-:W-:Y:S01]  /*01a0*/  LEA.HI.X.SX32 R5, R3.reuse, R4, 0x1, P0 ;  /* 0x0000000403057211 */ /* 0x040fe200000f0eff */
[----:B------:R-:W-:Y:S01]  /*01b0*/  VIADD R3, R3, UR6 ;  /* 0x0000000603037c36 */ /* 0x000fe20008000000 */
[C---:B-1----:R-:W-:Y:S01]  /*01c0*/  IADD3 R12, P1, PT, R20.reuse, UR10, RZ ;  /* 0x0000000a140c7c10 */ /* 0x042fe2000ff3e0ff */
[----:B------:R-:W0:Y:S01]  /*01d0*/  LDCU UR6, c[0x0][0x3a8] ;  /* 0x00007500ff0677ac */ /* 0x000e220008000800 */
[C---:B------:R-:W-:Y:S02]  /*01e0*/  IADD3 R24, P0, PT, R20.reuse, UR8, RZ ;  /* 0x0000000814187c10 */ /* 0x040fe4000ff1e0ff */
[C---:B------:R-:W-:Y:S02]  /*01f0*/  IADD3.X R13, PT, PT, R5.reuse, UR11, RZ, P1, !PT ;  /* 0x0000000b050d7c10 */ /* 0x040fe40008ffe4ff */
[----:B------:R-:W-:Y:S02]  /*0200*/  IADD3.X R25, PT, PT, R5, UR9, RZ, P0, !PT ;  /* 0x0000000905197c10 */ /* 0x000fe400087fe4ff */
[----:B--2---:R-:W-:Y:S01]  /*0210*/  IADD3 R20, P1, PT, R20, UR12, RZ ;  /* 0x0000000c14147c10 */ /* 0x004fe2000ff3e0ff */
[----:B---3--:R-:W2:Y:S01]  /*0220*/  LDG.E.U8.CONSTANT R22, desc[UR4][R12.64] ;  /* 0x000000040c167981 */ /* 0x008ea2000c1e9100 */
[----:B------:R-:W-:-:S02]  /*0230*/  IADD3 R2, P0, PT, R2, R3, RZ ;  /* 0x0000000302027210 */ /* 0x000fc40007f1e0ff */
[----:B------:R-:W-:Y:S01]  /*0240*/  IADD3.X R21, PT, PT, R5, UR13, RZ, P1, !PT ;  /* 0x0000000d05157c10 */ /* 0x000fe20008ffe4ff */
[----:B------:R-:W3:Y:S01]  /*0250*/  LDG.E.U8.CONSTANT R11, desc[UR4][R12.64+0x1] ;  /* 0x000001040c0b7981 */ /* 0x000ee2000c1e9100 */
[----:B------:R-:W-:Y:S02]  /*0260*/  LEA.HI.X.SX32 R3, R3, R4, 0x1, P0 ;  /* 0x0000000403037211 */ /* 0x000fe400000f0eff */
[C---:B------:R-:W-:Y:S01]  /*0270*/  IADD3 R4, P1, PT, R2.reuse, UR10, RZ ;  /* 0x0000000a02047c10 */ /* 0x040fe2000ff3e0ff */
[----:B------:R-:W5:Y:S01]  /*0280*/  LDG.E.U8.CONSTANT R19, desc[UR4][R24.64] ;  /* 0x0000000418137981 */ /* 0x000f62000c1e9100 */
[C---:B------:R-:W-:Y:S02]  /*0290*/  IADD3 R6, P0, PT, R2.reuse, UR8, RZ ;  /* 0x0000000802067c10 */ /* 0x040fe4000ff1e0ff */
[C---:B------:R-:W-:Y:S01]  /*02a0*/  IADD3.X R5, PT, PT, R3.reuse, UR11, RZ, P1, !PT ;  /* 0x0000000b03057c10 */ /* 0x040fe20008ffe4ff */
[----:B------:R-:W4:Y:S01]  /*02b0*/  LDG.E.U8.CONSTANT R17, desc[UR4][R24.64+0x1] ;  /* 0x0000010418117981 */ /* 0x000f22000c1e9100 */
[C---:B------:R-:W-:Y:S01]  /*02c0*/  IADD3.X R7, PT, PT, R3.reuse, UR9, RZ, P0, !PT ;  /* 0x0000000903077c10 */ /* 0x040fe200087fe4ff */
[----:B------:R-:W1:Y:S01]  /*02d0*/  LDCU.64 UR10, c[0x0][0x3b0] ;  /* 0x00007600ff0a77ac */ /* 0x000e620008000a00 */
[----:B------:R-:W-:Y:S01]  /*02e0*/  IADD3 R2, P0, PT, R2, UR12, RZ ;  /* 0x0000000c02027c10 */ /* 0x000fe2000ff1e0ff */
[----:B------:R-:W4:Y:S01]  /*02f0*/  LDG.E.U8.CONSTANT R14, desc[UR4][R4.64] ;  /* 0x00000004040e7981 */ /* 0x000f22000c1e9100 */
[----:B------:R-:W1:Y:S02]  /*0300*/  LDCU.64 UR8, c[0x0][0x3a0] ;  /* 0x00007400ff0877ac */ /* 0x000e640008000a00 */
[----:B------:R-:W-:Y:S01]  /*0310*/  IADD3.X R3, PT, PT, R3, UR13, RZ, P0, !PT ;  /* 0x0000000d03037c10 */ /* 0x000fe200087fe4ff */
[----:B------:R-:W4:Y:S04]  /*0320*/  LDG.E.U8.CONSTANT R9, desc[UR4][R20.64] ;  /* 0x0000000414097981 */ /* 0x000f28000c1e9100 */
[----:B------:R3:W4:Y:S04]  /*0330*/  LDG.E.U8.CONSTANT R18, desc[UR4][R20.64+0x1] ;  /* 0x0000010414127981 */ /* 0x000728000c1e9100 */
[----:B------:R-:W4:Y:S04]  /*0340*/  LDG.E.U8.CONSTANT R13, desc[UR4][R6.64] ;  /* 0x00000004060d7981 */ /* 0x000f28000c1e9100 */
[----:B------:R0:W4:Y:S04]  /*0350*/  LDG.E.U8.CONSTANT R12, desc[UR4][R4.64+0x1] ;  /* 0x00000104040c7981 */ /* 0x000128000c1e9100 */
[----:B------:R-:W4:Y:S04]  /*0360*/  LDG.E.U8.CONSTANT R10, desc[UR4][R2.64] ;  /* 0x00000004020a7981 */ /* 0x000f28000c1e9100 */
[----:B------:R-:W4:Y:S04]  /*0370*/  LDG.E.U8.CONSTANT R15, desc[UR4][R6.64+0x1] ;  /* 0x00000104060f7981 */ /* 0x000f28000c1e9100 */
[----:B------:R1:W4:Y:S01]  /*0380*/  LDG.E.U8.CONSTANT R16, desc[UR4][R2.64+0x1] ;  /* 0x0000010402107981 */ /* 0x000322000c1e9100 */
[----:B--2---:R-:W-:-:S02]  /*0390*/  I2FP.F32.U32 R22, R22 ;  /* 0x0000001600167245 */ /* 0x004fc40000201000 */
[----:B---3--:R-:W-:-:S03]  /*03a0*/  I2FP.F32.U32 R21, R11 ;  /* 0x0000000b00157245 */ /* 0x008fc60000201000 */
[----:B------:R-:W-:Y:S01]  /*03b0*/  FMUL R22, R22, 0.58700001239776611328 ;  /* 0x3f1645a216167820 */ /* 0x000fe20000400000 */
[----:B-----5:R-:W-:Y:S01]  /*03c0*/  I2FP.F32.U32 R19, R19 ;  /* 0x0000001300137245 */ /* 0x020fe20000201000 */
[----:B0-----:R-:W-:Y:S01]  /*03d0*/  FMUL R4, R21, 0.58700001239776611328 ;  /* 0x3f1645a215047820 */ /* 0x001fe20000400000 */
[----:B----4-:R-:W-:Y:S02]  /*03e0*/  I2FP.F32.U32 R17, R17 ;  /* 0x0000001100117245 */ /* 0x010fe40000201000 */
[----:B------:R-:W-:-:S03]  /*03f0*/  I2FP.F32.U32 R14, R14 ;  /* 0x0000000e000e7245 */ /* 0x000fc60000201000 */
[----:B-1----:R-:W-:Y:S01]  /*0400*/  FFMA R3, R17, 0.29899999499320983887, R4 ;  /* 0x3e99168711037823 */ /* 0x002fe20000000004 */
[----:B------:R-:W-:Y:S01]  /*0410*/  I2FP.F32.U32 R20, R9 ;  /* 0x0000000900147245 */ /* 0x000fe20000201000 */
[----:B------:R-:W-:Y:S01]  /*0420*/  FFMA R9, R19, 0.29899999499320983887, R22 ;  /* 0x3e99168713097823 */ /* 0x000fe20000000016 */
[----:B------:R-:W-:Y:S01]  /*0430*/  FMUL R14, R14, 0.58700001239776611328 ;  /* 0x3f1645a20e0e7820 */ /* 0x000fe20000400000 */
[----:B------:R-:W-:Y:S02]  /*0440*/  I2FP.F32.U32 R18, R18 ;  /* 0x0000001200127245 */ /* 0x000fe40000201000 */
[----:B------:R-:W-:Y:S02]  /*0450*/  I2FP.F32.U32 R13, R13 ;  /* 0x0000000d000d7245 */ /* 0x000fe40000201000 */
[----:B------:R-:W-:Y:S01]  /*0460*/  I2FP.F32.U32 R12, R12 ;  /* 0x0000000c000c7245 */ /* 0x000fe20000201000 */
[----:B------:R-:W-:Y:S01]  /*0470*/  FFMA R11, R20, 0.11400000005960464478, R9 ;  /* 0x3de978d5140b7823 */ /* 0x000fe20000000009 */
[----:B------:R-:W-:Y:S01]  /*0480*/  FFMA R5, R18, 0.11400000005960464478, R3 ;  /* 0x3de978d512057823 */ /* 0x000fe20000000003 */
[----:B------:R-:W-:Y:S01]  /*0490*/  FFMA R7, R13, 0.29899999499320983887, R14 ;  /* 0x3e9916870d077823 */ /* 0x000fe2000000000e */
[----:B------:R-:W-:Y:S01]  /*04a0*/  I2FP.F32.U32 R10, R10 ;  /* 0x0000000a000a7245 */ /* 0x000fe20000201000 */
[----:B------:R-:W-:Y:S01]  /*04b0*/  FMUL R12, R12, 0.58700001239776611328 ;  /* 0x3f1645a20c0c7820 */ /* 0x000fe20000400000 */
[----:B------:R-:W-:Y:S01]  /*04c0*/  I2FP.F32.U32 R15, R15 ;  /* 0x0000000f000f7245 */ /* 0x000fe20000201000 */
[--C-:B------:R-:W-:Y:S01]  /*04d0*/  FADD R20, R20, -R11.reuse ;  /* 0x8000000b14147221 */ /* 0x100fe20000000000 */
[----:B------:R-:W-:Y:S01]  /*04e0*/  FADD R4, R19, -R11 ;  /* 0x8000000b13047221 */ /* 0x000fe20000000000 */
[----:B------:R-:W-:Y:S01]  /*04f0*/  IMAD.MOV.U32 R9, RZ, RZ, 0x43000000 ;  /* 0x43000000ff097424 */ /* 0x000fe200078e00ff */
[----:B------:R-:W-:Y:S01]  /*0500*/  I2FP.F32.U32 R16, R16 ;  /* 0x0000001000107245 */ /* 0x000fe20000201000 */
[----:B------:R-:W-:Y:S01]  /*0510*/  FADD R6, R17, -R5 ;  /* 0x8000000511067221 */ /* 0x000fe20000000000 */
[----:B------:R-:W-:Y:S01]  /*0520*/  FFMA R7, R10, 0.11400000005960464478, R7 ;  /* 0x3de978d50a077823 */ /* 0x000fe20000000007 */
[----:B------:R-:W-:Y:S01]  /*0530*/  FFMA R11, R15, 0.29899999499320983887, R12 ;  /* 0x3e9916870f0b7823 */ /* 0x000fe2000000000c */
[----:B------:R-:W-:Y:S01]  /*0540*/  FADD R18, R18, -R5 ;  /* 0x8000000512127221 */ /* 0x000fe20000000000 */
[----:B------:R-:W-:Y:S01]  /*0550*/  FFMA R5, R6, 0.87699997425079345703, R9 ;  /* 0x3f60831206057823 */ /* 0x000fe20000000009 */
[----:B------:R-:W-:Y:S01]  /*0560*/  FADD R10, R10, -R7 ;  /* 0x800000070a0a7221 */ /* 0x000fe20000000000 */
[----:B------:R-:W-:Y:S01]  /*0570*/  FFMA R11, R16, 0.11400000005960464478, R11 ;  /* 0x3de978d5100b7823 */ /* 0x000fe2000000000b */
[----:B------:R-:W-:Y:S01]  /*0580*/  FADD R6, R13, -R7 ;  /* 0x800000070d067221 */ /* 0x000fe20000000000 */
[--C-:B------:R-:W-:Y:S01]  /*0590*/  FFMA R3, R4, 0.87699997425079345703, R9.reuse ;  /* 0x3f60831204037823 */ /* 0x100fe20000000009 */
[--C-:B------:R-:W-:Y:S01]  /*05a0*/  FFMA R2, R20, 0.49200001358985900879, R9.reuse ;  /* 0x3efbe76d14027823 */ /* 0x100fe20000000009 */
[--C-:B------:R-:W-:Y:S01]  /*05b0*/  FFMA R4, R18, 0.49200001358985900879, R9.reuse ;  /* 0x3efbe76d12047823 */ /* 0x100fe20000000009 */
[----:B------:R-:W-:Y:S01]  /*05c0*/  FFMA R10, R10, 0.49200001358985900879, R9 ;  /* 0x3efbe76d0a0a7823 */ /* 0x000fe20000000009 */
[----:B------:R-:W-:Y:S01]  /*05d0*/  FADD R16, R16, -R11 ;  /* 0x8000000b10107221 */ /* 0x000fe20000000000 */
[----:B------:R-:W-:Y:S01]  /*05e0*/  FFMA R6, R6, 0.87699997425079345703, R9 ;  /* 0x3f60831206067823 */ /* 0x000fe20000000009 */
[----:B------:R-:W-:-:S02]  /*05f0*/  FADD R12, R15, -R11 ;  /* 0x8000000b0f0c7221 */ /* 0x000fc40000000000 */
[--C-:B------:R-:W-:Y:S01]  /*0600*/  FFMA R16, R16, 0.49200001358985900879, R9.reuse ;  /* 0x3efbe76d10107823 */ /* 0x100fe20000000009 */
[----:B------:R-:W0:Y:S01]  /*0610*/  F2I.TRUNC.NTZ R2, R2 ;  /* 0x0000000200027305 */ /* 0x000e22000020f100 */
[----:B------:R-:W-:-:S07]  /*0620*/  FFMA R12, R12, 0.87699997425079345703, R9 ;  /* 0x3f6083120c0c7823 */ /* 0x000fce0000000009 */
[----:B------:R-:W1:Y:S08]  /*0630*/  F2I.TRUNC.NTZ R4, R4 ;  /* 0x0000000400047305 */ /* 0x000e70000020f100 */
[----:B------:R-:W2:Y:S08]  /*0640*/  F2I.TRUNC.NTZ R10, R10 ;  /* 0x0000000a000a7305 */ /* 0x000eb0000020f100 */
[----:B------:R-:W3:Y:S08]  /*0650*/  F2I.TRUNC.NTZ R3, R3 ;  /* 0x0000000300037305 */ /* 0x000ef0000020f100 */
[----:B------:R-:W4:Y:S08]  /*0660*/  F2I.TRUNC.NTZ R5, R5 ;  /* 0x0000000500057305 */ /* 0x000f30000020f100 */
[----:B------:R-:W5:Y:S08]  /*0670*/  F2I.TRUNC.NTZ R6, R6 ;  /* 0x0000000600067305 */ /* 0x000f70000020f100 */
[----:B------:R-:W5:Y:S08]  /*0680*/  F2I.TRUNC.NTZ R16, R16 ;  /* 0x0000001000107305 */ /* 0x000f70000020f100 */
[----:B------:R-:W5:Y:S01]  /*0690*/  F2I.TRUNC.NTZ R12, R12 ;  /* 0x0000000c000c7305 */ /* 0x000f62000020f100 */
[----:B0-----:R-:W-:-:S02]  /*06a0*/  VIMNMX.RELU R2, PT, PT, R2, 0xff, PT ;  /* 0x000000ff02027848 */ /* 0x001fc40003fe1100 */
[----:B-1----:R-:W-:Y:S02]  /*06b0*/  VIMNMX.RELU R7, PT, PT, R4, 0xff, PT ;  /* 0x000000ff04077848 */ /* 0x002fe40003fe1100 */
[----:B--2---:R-:W-:Y:S02]  /*06c0*/  VIMNMX.RELU R10, PT, PT, R10, 0xff, PT ;  /* 0x000000ff0a0a7848 */ /* 0x004fe40003fe1100 */
[----:B---3--:R-:W-:Y:S02]  /*06d0*/  VIMNMX.RELU R3, PT, PT, R3, 0xff, PT ;  /* 0x000000ff03037848 */ /* 0x008fe40003fe1100 */
[----:B----4-:R-:W-:Y:S02]  /*06e0*/  VIMNMX.RELU R4, PT, PT, R5, 0xff, PT ;  /* 0x000000ff05047848 */ /* 0x010fe40003fe1100 */
[----:B-----5:R-:W-:Y:S01]  /*06f0*/  VIMNMX.RELU R6, PT, PT, R6, 0xff, PT ;  /* 0x000000ff06067848 */ /* 0x020fe20003fe1100 */
        /* <DEDUP_REMOVED lines=11> */
[----:B------:R-:W-:-:S02]  /*07b0*/  IADD3 R2, P0, P1, R5, UR8, R0 ;  /* 0x0000000805027c10 */ /* 0x000fc4000f91e000 */
[----:B------:R-:W-:Y:S02]  /*07c0*/  SHF.R.S32.HI R9, RZ, 0x1f, R9 ;  /* 0x0000001fff097819 */ /* 0x000fe40000011409 */
[--C-:B------:R-:W-:Y:S02]  /*07d0*/  IADD3.X R3, PT, PT, R6, UR9, R10.reuse, P0, P1 ;  /* 0x0000000906037c10 */ /* 0x100fe400087e240a */
[----:B------:R-:W-:Y:S02]  /*07e0*/  IADD3.X R5, PT, PT, R9, UR11, R10, P2, P3 ;  /* 0x0000000b09057c10 */ /* 0x000fe400097e640a */
[----:B------:R-:W-:Y:S02]  /*07f0*/  SHF.R.U32.HI R7, RZ, 0x2, R7 ;  /* 0x00000002ff077819 */ /* 0x000fe40000011607 */
[----:B------:R-:W-:-:S03]  /*0800*/  SHF.R.U32.HI R9, RZ, 0x2, R12 ;  /* 0x00000002ff097819 */ /* 0x000fc6000001160c */
[----:B------:R-:W-:Y:S04]  /*0810*/  STG.E.U8 desc[UR4][R2.64], R7 ;  /* 0x0000000702007986 */ /* 0x000fe8000c101104 */
[----:B------:R-:W-:Y:S01]  /*0820*/  STG.E.U8 desc[UR4][R4.64], R9 ;  /* 0x0000000904007986 */ /* 0x000fe2000c101104 */
[----:B------:R-:W-:Y:S05]  /*0830*/  EXIT ;  /* 0x000000000000794d */ /* 0x000fea0003800000 */
.L_x_2:
        /* <DEDUP_REMOVED lines=12> */
.L_x_8:


//--------------------- .text._Z25rgb_to_yuv420_y_p3_kernelPKhS0_S0_iPhiii --------------------------
	.section	.text._Z25rgb_to_yuv420_y_p3_kernelPKhS0_S0_iPhiii,"ax",@progbits
	.align	128
        .global         _Z25rgb_to_yuv420_y_p3_kernelPKhS0_S0_iPhiii
        .type           _Z25rgb_to_yuv420_y_p3_kernelPKhS0_S0_iPhiii,@function
        .size           _Z25rgb_to_yuv420_y_p3_kernelPKhS0_S0_iPhiii,(.L_x_9 - _Z25rgb_to_yuv420_y_p3_kernelPKhS0_S0_iPhiii)
        .other          _Z25rgb_to_yuv420_y_p3_kernelPKhS0_S0_iPhiii,@"STO_CUDA_ENTRY STV_DEFAULT"
_Z25rgb_to_yuv420_y_p3_kernelPKhS0_S0_iPhiii:
.text._Z25rgb_to_yuv420_y_p3_kernelPKhS0_S0_iPhiii:
        /* <DEDUP_REMOVED lines=15> */
[----:B------:R-:W-:Y:S01]  /*00f0*/  SHF.R.S32.HI R14, RZ, 0x1f, R0 ;  /* 0x0000001fff0e7819 */ /* 0x000fe20000011400 */
[----:B------:R-:W1:Y:S01]  /*0100*/  LDCU.128 UR8, c[0x0][0x380] ;  /* 0x00007000ff0877ac */ /* 0x000e620008000c00 */
[----:B------:R-:W2:Y:S01]  /*0110*/  LDCU.64 UR6, c[0x0][0x390] ;  /* 0x00007200ff0677ac */ /* 0x000ea20008000a00 */
[----:B0-----:R-:W-:Y:S01]  /*0120*/  IMAD R3, R8, UR4, RZ ;  /* 0x0000000408037c24 */ /* 0x001fe2000f8e02ff */
[----:B------:R-:W0:Y:S04]  /*0130*/  LDCU.64 UR4, c[0x0][0x358] ;  /* 0x00006b00ff0477ac */ /* 0x000e280008000a00 */
[----:B------:R-:W-:-:S04]  /*0140*/  IADD3 R6, P1, PT, R0, R3, RZ ;  /* 0x0000000300067210 */ /* 0x000fc80007f3e0ff */
[C---:B-1----:R-:W-:Y:S02]  /*0150*/  IADD3 R4, P0, PT, R6.reuse, UR10, RZ ;  /* 0x0000000a06047c10 */ /* 0x042fe4000ff1e0ff */
[----:B------:R-:W-:Y:S02]  /*0160*/  LEA.HI.X.SX32 R7, R3, R14, 0x1, P1 ;  /* 0x0000000e03077211 */ /* 0x000fe400008f0eff */
[C---:B------:R-:W-:Y:S02]  /*0170*/  IADD3 R2, P1, PT, R6.reuse, UR8, RZ ;  /* 0x0000000806027c10 */ /* 0x040fe4000ff3e0ff */
[C---:B------:R-:W-:Y:S02]  /*0180*/  IADD3.X R5, PT, PT, R7.reuse, UR11, RZ, P0, !PT ;  /* 0x0000000b07057c10 */ /* 0x040fe400087fe4ff */
[C---:B------:R-:W-:Y:S01]  /*0190*/  IADD3.X R3, PT, PT, R7.reuse, UR9, RZ, P1, !PT ;  /* 0x0000000907037c10 */ /* 0x040fe20008ffe4ff */
[----:B------:R-:W1:Y:S01]  /*01a0*/  LDCU.64 UR8, c[0x0][0x3a0] ;  /* 0x00007400ff0877ac */ /* 0x000e620008000a00 */
[----:B--2---:R-:W-:Y:S01]  /*01b0*/  IADD3 R6, P0, PT, R6, UR6, RZ ;  /* 0x0000000606067c10 */ /* 0x004fe2000ff1e0ff */
[----:B0-----:R-:W2:Y:S01]  /*01c0*/  LDG.E.U8.CONSTANT R4, desc[UR4][R4.64] ;  /* 0x0000000404047981 */ /* 0x001ea2000c1e9100 */
[----:B------:R-:W0:Y:S02]  /*01d0*/  LDCU UR6, c[0x0][0x3a8] ;  /* 0x00007500ff0677ac */ /* 0x000e240008000800 */
[----:B------:R-:W-:Y:S01]  /*01e0*/  IADD3.X R7, PT, PT, R7, UR7, RZ, P0, !PT ;  /* 0x0000000707077c10 */ /* 0x000fe200087fe4ff */
[----:B------:R0:W3:Y:S04]  /*01f0*/  LDG.E.U8.CONSTANT R2, desc[UR4][R2.64] ;  /* 0x0000000402027981 */ /* 0x0000e8000c1e9100 */
[----:B------:R-:W4:Y:S01]  /*0200*/  LDG.E.U8.CONSTANT R6, desc[UR4][R6.64] ;  /* 0x0000000406067981 */ /* 0x000f22000c1e9100 */
[----:B0-----:R-:W-:Y:S01]  /*0210*/  IMAD R3, R8, UR6, RZ ;  /* 0x0000000608037c24 */ /* 0x001fe2000f8e02ff */
[----:B--2---:R-:W-:-:S02]  /*0220*/  I2FP.F32.U32 R10, R4 ;  /* 0x00000004000a7245 */ /* 0x004fc40000201000 */
[----:B---3--:R-:W-:-:S03]  /*0230*/  I2FP.F32.U32 R9, R2 ;  /* 0x0000000200097245 */ /* 0x008fc60000201000 */
[----:B------:R-:W-:Y:S01]  /*0240*/  FMUL R12, R10, 0.58700001239776611328 ;  /* 0x3f1645a20a0c7820 */ /* 0x000fe20000400000 */
[----:B-1----:R-:W-:Y:S02]  /*0250*/  IADD3 R2, P0, P1, R3, UR8, R0 ;  /* 0x0000000803027c10 */ /* 0x002fe4000f91e000 */
[----:B----4-:R-:W-:Y:S01]  /*0260*/  I2FP.F32.U32 R10, R6 ;  /* 0x00000006000a7245 */ /* 0x010fe20000201000 */
[----:B------:R-:W-:Y:S01]  /*0270*/  FFMA R9, R9, 0.29899999499320983887, R12 ;  /* 0x3e99168709097823 */ /* 0x000fe2000000000c */
[----:B------:R-:W-:-:S03]  /*0280*/  SHF.R.S32.HI R3, RZ, 0x1f, R3 ;  /* 0x0000001fff037819 */ /* 0x000fc60000011403 */
[----:B------:R-:W-:Y:S01]  /*0290*/  FFMA R9, R10, 0.11400000005960464478, R9 ;  /* 0x3de978d50a097823 */ /* 0x000fe20000000009 */
[----:B------:R-:W-:-:S05]  /*02a0*/  IADD3.X R3, PT, PT, R3, UR9, R14, P0, P1 ;  /* 0x0000000903037c10 */ /* 0x000fca00087e240e */
[----:B------:R-:W0:Y:S02]  /*02b0*/  F2I.TRUNC.NTZ R9, R9 ;  /* 0x0000000900097305 */ /* 0x000e24000020f100 */
[----:B0-----:R-:W-:-:S05]  /*02c0*/  VIMNMX.RELU R5, PT, PT, R9, 0xff, PT ;  /* 0x000000ff09057848 */ /* 0x001fca0003fe1100 */
[----:B------:R-:W-:Y:S01]  /*02d0*/  STG.E.U8 desc[UR4][R2.64], R5 ;  /* 0x0000000502007986 */ /* 0x000fe2000c101104 */
[----:B------:R-:W-:Y:S05]  /*02e0*/  EXIT ;  /* 0x000000000000794d */ /* 0x000fea0003800000 */
.L_x_3:
        /* <DEDUP_REMOVED lines=9> */
.L_x_9:


//--------------------- .text._Z26rgb_to_yuv420_uv_c3_kernelPKhiPhiS1_iii --------------------------
	.section	.text._Z26rgb_to_yuv420_uv_c3_kernelPKhiPhiS1_iii,"ax",@progbits
	.align	128
        .global         _Z26rgb_to_yuv420_uv_c3_kernelPKhiPhiS1_iii
        .type           _Z26rgb_to_yuv420_uv_c3_kernelPKhiPhiS1_iii,@function
        .size           _Z26rgb_to_yuv420_uv_c3_kernelPKhiPhiS1_iii,(.L_x_10 - _Z26rgb_to_yuv420_uv_c3_kernelPKhiPhiS1_iii)
        .other          _Z26rgb_to_yuv420_uv_c3_kernelPKhiPhiS1_iii,@"STO_CUDA_ENTRY STV_DEFAULT"
_Z26rgb_to_yuv420_uv_c3_kernelPKhiPhiS1_iii:
.text._Z26rgb_to_yuv420_uv_c3_kernelPKhiPhiS1_iii:
        /* <DEDUP_REMOVED lines=18> */
[----:B------:R-:W-:Y:S01]  /*0120*/  IMAD R14, R0, 0x6, RZ ;  /* 0x00000006000e7824 */ /* 0x000fe200078e02ff */
        /* <DEDUP_REMOVED lines=13> */
[----:B------:R-:W3:Y:S01]  /*0200*/  LDG.E.U8.CONSTANT R16, desc[UR4][R14.64+0x2] ;  /* 0x000002040e107981 */ /* 0x000ee2000c1e9100 */
[----:B------:R-:W-:-:S03]  /*0210*/  IADD3 R8, P0, PT, R14, R5, RZ ;  /* 0x000000050e087210 */ /* 0x000fc60007f1e0ff */
[----:B------:R-:W4:Y:S01]  /*0220*/  LDG.E.U8.CONSTANT R19, desc[UR4][R14.64+0x4] ;  /* 0x000004040e137981 */ /* 0x000f22000c1e9100 */
[----:B------:R-:W-:-:S03]  /*0230*/  LEA.HI.X.SX32 R9, R5, R15, 0x1, P0 ;  /* 0x0000000f05097211 */ /* 0x000fc600000f0eff */
[----:B------:R-:W4:Y:S04]  /*0240*/  LDG.E.U8.CONSTANT R18, desc[UR4][R14.64+0x3] ;  /* 0x000003040e127981 */ /* 0x000f28000c1e9100 */
[----:B------:R0:W4:Y:S04]  /*0250*/  LDG.E.U8.CONSTANT R13, desc[UR4][R14.64+0x5] ;  /* 0x000005040e0d7981 */ /* 0x000128000c1e9100 */
        /* <DEDUP_REMOVED lines=8> */
[----:B------:R-:W-:Y:S01]  /*02e0*/  FMUL R12, R12, 0.58700001239776611328 ;  /* 0x3f1645a20c0c7820 */ /* 0x000fe20000400000 */
[----:B---3--:R-:W-:-:S03]  /*02f0*/  I2FP.F32.U32 R16, R16 ;  /* 0x0000001000107245 */ /* 0x008fc60000201000 */
[----:B------:R-:W-:Y:S01]  /*0300*/  FFMA R11, R17, 0.29899999499320983887, R12 ;  /* 0x3e991687110b7823 */ /* 0x000fe2000000000c */
[----:B----4-:R-:W-:-:S03]  /*0310*/  I2FP.F32.U32 R19, R19 ;  /* 0x0000001300137245 */ /* 0x010fc60000201000 */
[C---:B0-----:R-:W-:Y:S01]  /*0320*/  FFMA R14, R16.reuse, 0.11400000005960464478, R11 ;  /* 0x3de978d5100e7823 */ /* 0x041fe2000000000b */
[----:B------:R-:W-:Y:S01]  /*0330*/  IMAD.MOV.U32 R11, RZ, RZ, 0x43000000 ;  /* 0x43000000ff0b7424 */ /* 0x000fe200078e00ff */
[----:B------:R-:W-:Y:S02]  /*0340*/  I2FP.F32.U32 R12, R18 ;  /* 0x00000012000c7245 */ /* 0x000fe40000201000 */
[--C-:B------:R-:W-:Y:S01]  /*0350*/  FADD R16, R16, -R14.reuse ;  /* 0x8000000e10107221 */ /* 0x100fe20000000000 */
[----:B------:R-:W-:Y:S01]  /*0360*/  FMUL R19, R19, 0.58700001239776611328 ;  /* 0x3f1645a213137820 */ /* 0x000fe20000400000 */
[----:B------:R-:W-:Y:S01]  /*0370*/  FADD R14, R17, -R14 ;  /* 0x8000000e110e7221 */ /* 0x000fe20000000000 */
[----:B------:R-:W-:Y:S01]  /*0380*/  I2FP.F32.U32 R13, R13 ;  /* 0x0000000d000d7245 */ /* 0x000fe20000201000 */
[----:B-1----:R-:W-:Y:S01]  /*0390*/  FFMA R8, R16, 0.49200001358985900879, R11 ;  /* 0x3efbe76d10087823 */ /* 0x002fe2000000000b */
[----:B------:R-:W-:Y:S01]  /*03a0*/  FFMA R16, R12, 0.29899999499320983887, R19 ;  /* 0x3e9916870c107823 */ /* 0x000fe20000000013 */
[----:B------:R-:W-:Y:S01]  /*03b0*/  FFMA R9, R14, 0.87699997425079345703, R11 ;  /* 0x3f6083120e097823 */ /* 0x000fe2000000000b */
[----:B------:R-:W-:-:S02]  /*03c0*/  I2FP.F32.U32 R14, R10 ;  /* 0x0000000a000e7245 */ /* 0x000fc40000201000 */
[C---:B------:R-:W-:Y:S01]  /*03d0*/  FFMA R16, R13.reuse, 0.11400000005960464478, R16 ;  /* 0x3de978d50d107823 */ /* 0x040fe20000000010 */
[----:B------:R-:W0:Y:S01]  /*03e0*/  F2I.TRUNC.NTZ R8, R8 ;  /* 0x0000000800087305 */ /* 0x000e22000020f100 */
[----:B------:R-:W-:Y:S01]  /*03f0*/  I2FP.F32.U32 R7, R7 ;  /* 0x0000000700077245 */ /* 0x000fe20000201000 */
[----:B------:R-:W-:Y:S01]  /*0400*/  FMUL R14, R14, 0.58700001239776611328 ;  /* 0x3f1645a20e0e7820 */ /* 0x000fe20000400000 */
[--C-:B------:R-:W-:Y:S01]  /*0410*/  FADD R10, R13, -R16.reuse ;  /* 0x800000100d0a7221 */ /* 0x100fe20000000000 */
[----:B------:R-:W-:Y:S01]  /*0420*/  FADD R12, R12, -R16 ;  /* 0x800000100c0c7221 */ /* 0x000fe20000000000 */
[----:B------:R-:W-:Y:S01]  /*0430*/  I2FP.F32.U32 R13, R5 ;  /* 0x00000005000d7245 */ /* 0x000fe20000201000 */
[----:B------:R-:W-:Y:S01]  /*0440*/  FFMA R14, R7, 0.29899999499320983887, R14 ;  /* 0x3e991687070e7823 */ /* 0x000fe2000000000e */
[--C-:B------:R-:W-:Y:S01]  /*0450*/  FFMA R10, R10, 0.49200001358985900879, R11.reuse ;  /* 0x3efbe76d0a0a7823 */ /* 0x100fe2000000000b */
[----:B------:R-:W1:Y:S01]  /*0460*/  F2I.TRUNC.NTZ R9, R9 ;  /* 0x0000000900097305 */ /* 0x000e62000020f100 */
[----:B------:R-:W-:Y:S01]  /*0470*/  I2FP.F32.U32 R15, R3 ;  /* 0x00000003000f7245 */ /* 0x000fe20000201000 */
[----:B------:R-:W-:Y:S01]  /*0480*/  FFMA R14, R13, 0.11400000005960464478, R14 ;  /* 0x3de978d50d0e7823 */ /* 0x000fe2000000000e */
[----:B------:R-:W-:Y:S01]  /*0490*/  FFMA R3, R12, 0.87699997425079345703, R11 ;  /* 0x3f6083120c037823 */ /* 0x000fe2000000000b */
[----:B------:R-:W-:-:S02]  /*04a0*/  I2FP.F32.U32 R12, R4 ;  /* 0x00000004000c7245 */ /* 0x000fc40000201000 */
[----:B------:R-:W-:Y:S01]  /*04b0*/  FMUL R15, R15, 0.58700001239776611328 ;  /* 0x3f1645a20f0f7820 */ /* 0x000fe20000400000 */
[--C-:B------:R-:W-:Y:S01]  /*04c0*/  FADD R4, R13, -R14.reuse ;  /* 0x8000000e0d047221 */ /* 0x100fe20000000000 */
[----:B------:R-:W-:Y:S01]  /*04d0*/  FADD R14, R7, -R14 ;  /* 0x8000000e070e7221 */ /* 0x000fe20000000000 */
[----:B------:R-:W-:Y:S01]  /*04e0*/  I2FP.F32.U32 R13, R6 ;  /* 0x00000006000d7245 */ /* 0x000fe20000201000 */
[----:B------:R-:W-:Y:S01]  /*04f0*/  FFMA R16, R12, 0.29899999499320983887, R15 ;  /* 0x3e9916870c107823 */ /* 0x000fe2000000000f */
[----:B------:R2:W3:Y:S01]  /*0500*/  F2I.TRUNC.NTZ R5, R10 ;  /* 0x0000000a00057305 */ /* 0x0004e2000020f100 */
[--C-:B------:R-:W-:Y:S01]  /*0510*/  FFMA R14, R14, 0.87699997425079345703, R11.reuse ;  /* 0x3f6083120e0e7823 */ /* 0x100fe2000000000b */
[----:B------:R-:W-:Y:S01]  /*0520*/  FFMA R4, R4, 0.49200001358985900879, R11 ;  /* 0x3efbe76d04047823 */ /* 0x000fe2000000000b */
[----:B------:R-:W-:Y:S01]  /*0530*/  FFMA R16, R13, 0.11400000005960464478, R16 ;  /* 0x3de978d50d107823 */ /* 0x000fe20000000010 */
[----:B0-----:R-:W-:Y:S01]  /*0540*/  VIMNMX.RELU R8, PT, PT, R8, 0xff, PT ;  /* 0x000000ff08087848 */ /* 0x001fe20003fe1100 */
[----:B------:R-:W-:Y:S01]  /*0550*/  IMAD R7, R2, UR7, RZ ;  /* 0x0000000702077c24 */ /* 0x000fe2000f8e02ff */
[----:B-1----:R-:W-:Y:S01]  /*0560*/  VIMNMX.RELU R9, PT, PT, R9, 0xff, PT ;  /* 0x000000ff09097848 */ /* 0x002fe20003fe1100 */
[--C-:B------:R-:W-:Y:S01]  /*0570*/  FADD R12, R12, -R16.reuse ;  /* 0x800000100c0c7221 */ /* 0x100fe20000000000 */
[----:B------:R-:W0:Y:S01]  /*0580*/  F2I.TRUNC.NTZ R6, R4 ;  /* 0x0000000400067305 */ /* 0x000e22000020f100 */
[----:B--2---:R-:W-:-:S02]  /*0590*/  FADD R10, R13, -R16 ;  /* 0x800000100d0a7221 */ /* 0x004fc40000000000 */
[--C-:B------:R-:W-:Y:S02]  /*05a0*/  FFMA R12, R12, 0.87699997425079345703, R11.reuse ;  /* 0x3f6083120c0c7823 */ /* 0x100fe4000000000b */
[----:B------:R-:W-:Y:S01]  /*05b0*/  FFMA R10, R10, 0.49200001358985900879, R11 ;  /* 0x3efbe76d0a0a7823 */ /* 0x000fe2000000000b */
[----:B---3--:R-:W-:Y:S02]  /*05c0*/  VIMNMX.RELU R5, PT, PT, R5, 0xff, PT ;  /* 0x000000ff05057848 */ /* 0x008fe40003fe1100 */
[----:B------:R-:W1:Y:S01]  /*05d0*/  F2I.TRUNC.NTZ R3, R3 ;  /* 0x0000000300037305 */ /* 0x000e62000020f100 */
[----:B0-----:R-:W-:-:S07]  /*05e0*/  VIMNMX.RELU R6, PT, PT, R6, 0xff, PT ;  /* 0x000000ff06067848 */ /* 0x001fce0003fe1100 */
[----:B------:R-:W0:Y:S01]  /*05f0*/  F2I.TRUNC.NTZ R14, R14 ;  /* 0x0000000e000e7305 */ /* 0x000e22000020f100 */
[----:B------:R-:W-:Y:S02]  /*0600*/  IADD3 R5, PT, PT, R6, R5, R8 ;  /* 0x0000000506057210 */ /* 0x000fe40007ffe008 */
[----:B------:R-:W-:Y:S02]  /*0610*/  SHF.R.S32.HI R8, RZ, 0x1f, R0 ;  /* 0x0000001fff087819 */ /* 0x000fe40000011400 */
[----:B-1----:R-:W-:-:S03]  /*0620*/  VIMNMX.RELU R4, PT, PT, R3, 0xff, PT ;  /* 0x000000ff03047848 */ /* 0x002fc60003fe1100 */
[----:B------:R-:W1:Y:S01]  /*0630*/  F2I.TRUNC.NTZ R10, R10 ;  /* 0x0000000a000a7305 */ /* 0x000e62000020f100 */
[----:B------:R-:W-:-:S05]  /*0640*/  IMAD R3, R2, UR6, RZ ;  /* 0x0000000602037c24 */ /* 0x000fca000f8e02ff */
[----:B------:R-:W-:Y:S02]  /*0650*/  SHF.R.S32.HI R6, RZ, 0x1f, R3 ;  /* 0x0000001fff067819 */ /* 0x000fe40000011403 */
[----:B------:R-:W2:Y:S01]  /*0660*/  F2I.TRUNC.NTZ R12, R12 ;  /* 0x0000000c000c7305 */ /* 0x000ea2000020f100 */
[----:B0-----:R-:W-:Y:S02]  /*0670*/  VIMNMX.RELU R14, PT, PT, R14, 0xff, PT ;  /* 0x000000ff0e0e7848 */ /* 0x001fe40003fe1100 */
[--C-:B------:R-:W-:Y:S02]  /*0680*/  IADD3 R2, P0, P1, R3, UR8, R0.reuse ;  /* 0x0000000803027c10 */ /* 0x100fe4000f91e000 */
[----:B------:R-:W-:Y:S02]  /*0690*/  IADD3 R9, PT, PT, R14, R4, R9 ;  /* 0x000000040e097210 */ /* 0x000fe40007ffe009 */
[----:B-1----:R-:W-:Y:S02]  /*06a0*/  VIMNMX.RELU R10, PT, PT, R10, 0xff, PT ;  /* 0x000000ff0a0a7848 */ /* 0x002fe40003fe1100 */
[----:B------:R-:W-:-:S02]  /*06b0*/  IADD3 R4, P2, P3, R7, UR10, R0 ;  /* 0x0000000a07047c10 */ /* 0x000fc4000fb5e000 */
[----:B------:R-:W-:Y:S01]  /*06c0*/  SHF.R.S32.HI R7, RZ, 0x1f, R7 ;  /* 0x0000001fff077819 */ /* 0x000fe20000011407 */
[----:B------:R-:W-:Y:S01]  /*06d0*/  IMAD.IADD R10, R5, 0x1, R10 ;  /* 0x00000001050a7824 */ /* 0x000fe200078e020a */
[--C-:B------:R-:W-:Y:S02]  /*06e0*/  IADD3.X R3, PT, PT, R6, UR9, R8.reuse, P0, P1 ;  /* 0x0000000906037c10 */ /* 0x100fe400087e2408 */
[----:B--2---:R-:W-:Y:S02]  /*06f0*/  VIMNMX.RELU R12, PT, PT, R12, 0xff, PT ;  /* 0x000000ff0c0c7848 */ /* 0x004fe40003fe1100 */
[----:B------:R-:W-:Y:S02]  /*0700*/  IADD3.X R5, PT, PT, R7, UR11, R8, P2, P3 ;  /* 0x0000000b07057c10 */ /* 0x000fe400097e6408 */
[----:B------:R-:W-:Y:S01]  /*0710*/  SHF.R.U32.HI R7, RZ, 0x2, R10 ;  /* 0x00000002ff077819 */ /* 0x000fe2000001160a */
[----:B------:R-:W-:-:S04]  /*0720*/  IMAD.IADD R9, R9, 0x1, R12 ;  /* 0x0000000109097824 */ /* 0x000fc800078e020c */
[----:B------:R-:W-:Y:S01]  /*0730*/  STG.E.U8 desc[UR4][R2.64], R7 ;  /* 0x0000000702007986 */ /* 0x000fe2000c101104 */
[----:B------:R-:W-:-:S05]  /*0740*/  SHF.R.U32.HI R9, RZ, 0x2, R9 ;  /* 0x00000002ff097819 */ /* 0x000fca0000011609 */
[----:B------:R-:W-:Y:S01]  /*0750*/  STG.E.U8 desc[UR4][R4.64], R9 ;  /* 0x0000000904007986 */ /* 0x000fe2000c101104 */
[----:B------:R-:W-:Y:S05]  /*0760*/  EXIT ;  /* 0x000000000000794d */ /* 0x000fea0003800000 */
.L_x_4:
        /* <DEDUP_REMOVED lines=9> */
.L_x_10:


//--------------------- .text._Z25rgb_to_yuv420_y_c3_kernelPKhiPhiii --------------------------
	.section	.text._Z25rgb_to_yuv420_y_c3_kernelPKhiPhiii,"ax",@progbits
	.align	128
        .global         _Z25rgb_to_yuv420_y_c3_kernelPKhiPhiii
        .type           _Z25rgb_to_yuv420_y_c3_kernelPKhiPhiii,@function
        .size           _Z25rgb_to_yuv420_y_c3_kernelPKhiPhiii,(.L_x_11 - _Z25rgb_to_yuv420_y_c3_kernelPKhiPhiii)
        .other          _Z25rgb_to_yuv420_y_c3_kernelPKhiPhiii,@"STO_CUDA_ENTRY STV_DEFAULT"
_Z25rgb_to_yuv420_y_c3_kernelPKhiPhiii:
.text._Z25rgb_to_yuv420_y_c3_kernelPKhiPhiii:
        /* <DEDUP_REMOVED lines=15> */
[----:B------:R-:W-:Y:S01]  /*00f0*/  IMAD R2, R0, 0x3, RZ ;  /* 0x0000000300027824 */ /* 0x000fe200078e02ff */
        /* <DEDUP_REMOVED lines=14> */
[----:B------:R-:W-:Y:S01]  /*01e0*/  FMUL R6, R6, 0.58700001239776611328 ;  /* 0x3f1645a206067820 */ /* 0x000fe20000400000 */
[----:B----4-:R-:W-:-:S03]  /*01f0*/  I2FP.F32.U32 R7, R7 ;  /* 0x0000000700077245 */ /* 0x010fc60000201000 */
[----:B------:R-:W-:Y:S01]  /*0200*/  FFMA R6, R5, 0.29899999499320983887, R6 ;  /* 0x3e99168705067823 */ /* 0x000fe20000000006 */
        /* <DEDUP_REMOVED lines=10> */
.L_x_5:
        /* <DEDUP_REMOVED lines=13> */
.L_x_11:


//--------------------- .nv.shared.reserved.0     --------------------------
	.section	.nv.shared.reserved.0,"aw",@nobits
	.weak		__nv_reservedSMEM_offset_0_alias
	.size		__nv_reservedSMEM_offset_0_alias, 0, 64
	.other		__nv_reservedSMEM_offset_0_alias,@"STO_CUDA_RESERVED_SHARED STV_DEFAULT"
__nv_reservedSMEM_offset_0_alias:
	.zero		0
	.zero		64


//--------------------- .nv.constant0._Z27bgr_to_yuv420_uv_ac4_kernelPKhiPhiS1_iii --------------------------
	.section	.nv.constant0._Z27bgr_to_yuv420_uv_ac4_kernelPKhiPhiS1_iii,"a",@progbits
	.sectionflags	@""
	.align	4
.nv.constant0._Z27bgr_to_yuv420_uv_ac4_kernelPKhiPhiS1_iii:
	.zero		948


//--------------------- .nv.constant0._Z26bgr_to_yuv420_y_ac4_kernelPKhiPhiii --------------------------
	.section	.nv.constant0._Z26bgr_to_yuv420_y_ac4_kernelPKhiPhiii,"a",@progbits
	.sectionflags	@""
	.align	4
.nv.constant0._Z26bgr_to_yuv420_y_ac4_kernelPKhiPhiii:
	.zero		932


//--------------------- .nv.constant0._Z26rgb_to_yuv420_uv_p3_kernelPKhS0_S0_iPhiS1_iii --------------------------
	.section	.nv.constant0._Z26rgb_to_yuv420_uv_p3_kernelPKhS0_S0_iPhiS1_iii,"a",@progbits
	.sectionflags	@""
	.align	4
.nv.constant0._Z26rgb_to_yuv420_uv_p3_kernelPKhS0_S0_iPhiS1_iii:
	.zero		964


//--------------------- .nv.constant0._Z25rgb_to_yuv420_y_p3_kernelPKhS0_S0_iPhiii --------------------------
	.section	.nv.constant0._Z25rgb_to_yuv420_y_p3_kernelPKhS0_S0_iPhiii,"a",@progbits
	.sectionflags	@""
	.align	4
.nv.constant0._Z25rgb_to_yuv420_y_p3_kernelPKhS0_S0_iPhiii:
	.zero		948


//--------------------- .nv.constant0._Z26rgb_to_yuv420_uv_c3_kernelPKhiPhiS1_iii --------------------------
	.section	.nv.constant0._Z26rgb_to_yuv420_uv_c3_kernelPKhiPhiS1_iii,"a",@progbits
	.sectionflags	@""
	.align	4
.nv.constant0._Z26rgb_to_yuv420_uv_c3_kernelPKhiPhiS1_iii:
	.zero		948


//--------------------- .nv.constant0._Z25rgb_to_yuv420_y_c3_kernelPKhiPhiii --------------------------
	.section	.nv.constant0._Z25rgb_to_yuv420_y_c3_kernelPKhiPhiii,"a",@progbits
	.sectionflags	@""
	.align	4
.nv.constant0._Z25rgb_to_yuv420_y_c3_kernelPKhiPhiii:
	.zero		932


//--------------------- SYMBOLS --------------------------

	.type		.nv.reservedSmem.offset0,@object
	.size		.nv.reservedSmem.offset0,0x4
